//
// Generated by NVIDIA NVVM Compiler
//
// Compiler Build ID: CL-36424714
// Cuda compilation tools, release 13.0, V13.0.88
// Based on NVVM 20.0.0
//

.version 9.0
.target sm_100
.address_size 64

	// .globl	_Z11randomArrayPfmj
.global .align 4 .b8 precalc_xorwow_matrix[102400];
.global .align 4 .b8 precalc_xorwow_offset_matrix[102400];
.global .align 4 .b8 mrg32k3aM1[2304];
.global .align 4 .b8 mrg32k3aM2[2304];
.global .align 4 .b8 mrg32k3aM1SubSeq[2016];
.global .align 4 .b8 mrg32k3aM2SubSeq[2016];
.global .align 4 .b8 mrg32k3aM1Seq[2304];
.global .align 4 .b8 mrg32k3aM2Seq[2304];
.const .align 8 .b8 __cr_lgamma_table[72];

.visible .entry _Z11randomArrayPfmj(
	.param .u64 .ptr .align 1 _Z11randomArrayPfmj_param_0,
	.param .u64 _Z11randomArrayPfmj_param_1,
	.param .u32 _Z11randomArrayPfmj_param_2
)
{
	.local .align 8 .b8 	__local_depot0[48];
	.reg .b64 	%SP;
	.reg .b64 	%SPL;
	.reg .pred 	%p<133>;
	.reg .b32 	%r<2498>;
	.reg .b32 	%f<15>;
	.reg .b64 	%rd<95>;

	mov.u64 	%SPL, __local_depot0;
	ld.param.u64 	%rd35, [_Z11randomArrayPfmj_param_0];
	ld.param.u64 	%rd34, [_Z11randomArrayPfmj_param_1];
	ld.param.u32 	%r1125, [_Z11randomArrayPfmj_param_2];
	cvta.to.global.u64 	%rd1, %rd35;
	add.u64 	%rd2, %SPL, 0;
	mov.u32 	%r1, %ctaid.x;
	mov.u32 	%r1126, %tid.x;
	cvt.u64.u32 	%rd3, %r1126;
	xor.b32  	%r1127, %r1125, -1429050551;
	mul.lo.s32 	%r2, %r1127, 1099087573;
	add.s32 	%r3, %r2, -638133224;
	add.s32 	%r2214, %r2, 123456789;
	st.local.v2.u32 	[%rd2], {%r3, %r2214};
	xor.b32  	%r2213, %r2, 362436069;
	mov.b32 	%r2212, -123459836;
	st.local.v2.u32 	[%rd2+8], {%r2213, %r2212};
	add.s32 	%r2210, %r2, 5783321;
	mov.b32 	%r2211, -589760388;
	st.local.v2.u32 	[%rd2+16], {%r2211, %r2210};
	setp.eq.s32 	%p1, %r1, 0;
	@%p1 bra 	$L__BB0_115;
	cvt.u64.u32 	%rd88, %r1;
	mov.b32 	%r1905, 0;
	mov.b32 	%r2212, -123459836;
	mov.b32 	%r2211, -589760388;
$L__BB0_2:
	mov.u64 	%rd5, %rd88;
	and.b64  	%rd6, %rd5, 3;
	setp.eq.s64 	%p2, %rd6, 0;
	@%p2 bra 	$L__BB0_114;
	mul.wide.u32 	%rd37, %r1905, 3200;
	mov.u64 	%rd38, precalc_xorwow_matrix;
	add.s64 	%rd7, %rd38, %rd37;
	mov.b32 	%r2210, 0;
	mov.u32 	%r2211, %r2210;
	mov.u32 	%r2212, %r2210;
	mov.u32 	%r2213, %r2210;
	mov.u32 	%r2214, %r2210;
	mov.u32 	%r1916, %r2210;
$L__BB0_4:
	mul.wide.u32 	%rd39, %r1916, 4;
	add.s64 	%rd40, %rd2, %rd39;
	ld.local.u32 	%r24, [%rd40+4];
	shl.b32 	%r25, %r1916, 5;
	mov.b32 	%r1922, 0;
$L__BB0_5:
	.pragma "nounroll";
	shr.u32 	%r1133, %r24, %r1922;
	and.b32  	%r1134, %r1133, 1;
	setp.eq.b32 	%p3, %r1134, 1;
	not.pred 	%p4, %p3;
	add.s32 	%r1135, %r25, %r1922;
	mul.lo.s32 	%r1136, %r1135, 5;
	mul.wide.u32 	%rd41, %r1136, 4;
	add.s64 	%rd8, %rd7, %rd41;
	@%p4 bra 	$L__BB0_7;
	ld.global.u32 	%r1137, [%rd8];
	xor.b32  	%r2214, %r2214, %r1137;
	ld.global.u32 	%r1138, [%rd8+4];
	xor.b32  	%r2213, %r2213, %r1138;
	ld.global.u32 	%r1139, [%rd8+8];
	xor.b32  	%r2212, %r2212, %r1139;
	ld.global.u32 	%r1140, [%rd8+12];
	xor.b32  	%r2211, %r2211, %r1140;
	ld.global.u32 	%r1141, [%rd8+16];
	xor.b32  	%r2210, %r2210, %r1141;
$L__BB0_7:
	and.b32  	%r1143, %r1133, 2;
	setp.eq.s32 	%p5, %r1143, 0;
	@%p5 bra 	$L__BB0_9;
	ld.global.u32 	%r1144, [%rd8+20];
	xor.b32  	%r2214, %r2214, %r1144;
	ld.global.u32 	%r1145, [%rd8+24];
	xor.b32  	%r2213, %r2213, %r1145;
	ld.global.u32 	%r1146, [%rd8+28];
	xor.b32  	%r2212, %r2212, %r1146;
	ld.global.u32 	%r1147, [%rd8+32];
	xor.b32  	%r2211, %r2211, %r1147;
	ld.global.u32 	%r1148, [%rd8+36];
	xor.b32  	%r2210, %r2210, %r1148;
$L__BB0_9:
	and.b32  	%r1150, %r1133, 4;
	setp.eq.s32 	%p6, %r1150, 0;
	@%p6 bra 	$L__BB0_11;
	ld.global.u32 	%r1151, [%rd8+40];
	xor.b32  	%r2214, %r2214, %r1151;
	ld.global.u32 	%r1152, [%rd8+44];
	xor.b32  	%r2213, %r2213, %r1152;
	ld.global.u32 	%r1153, [%rd8+48];
	xor.b32  	%r2212, %r2212, %r1153;
	ld.global.u32 	%r1154, [%rd8+52];
	xor.b32  	%r2211, %r2211, %r1154;
	ld.global.u32 	%r1155, [%rd8+56];
	xor.b32  	%r2210, %r2210, %r1155;
$L__BB0_11:
	and.b32  	%r1157, %r1133, 8;
	setp.eq.s32 	%p7, %r1157, 0;
	@%p7 bra 	$L__BB0_13;
	ld.global.u32 	%r1158, [%rd8+60];
	xor.b32  	%r2214, %r2214, %r1158;
	ld.global.u32 	%r1159, [%rd8+64];
	xor.b32  	%r2213, %r2213, %r1159;
	ld.global.u32 	%r1160, [%rd8+68];
	xor.b32  	%r2212, %r2212, %r1160;
	ld.global.u32 	%r1161, [%rd8+72];
	xor.b32  	%r2211, %r2211, %r1161;
	ld.global.u32 	%r1162, [%rd8+76];
	xor.b32  	%r2210, %r2210, %r1162;
$L__BB0_13:
	and.b32  	%r1164, %r1133, 16;
	setp.eq.s32 	%p8, %r1164, 0;
	@%p8 bra 	$L__BB0_15;
	ld.global.u32 	%r1165, [%rd8+80];
	xor.b32  	%r2214, %r2214, %r1165;
	ld.global.u32 	%r1166, [%rd8+84];
	xor.b32  	%r2213, %r2213, %r1166;
	ld.global.u32 	%r1167, [%rd8+88];
	xor.b32  	%r2212, %r2212, %r1167;
	ld.global.u32 	%r1168, [%rd8+92];
	xor.b32  	%r2211, %r2211, %r1168;
	ld.global.u32 	%r1169, [%rd8+96];
	xor.b32  	%r2210, %r2210, %r1169;
$L__BB0_15:
	and.b32  	%r1171, %r1133, 32;
	setp.eq.s32 	%p9, %r1171, 0;
	@%p9 bra 	$L__BB0_17;
	ld.global.u32 	%r1172, [%rd8+100];
	xor.b32  	%r2214, %r2214, %r1172;
	ld.global.u32 	%r1173, [%rd8+104];
	xor.b32  	%r2213, %r2213, %r1173;
	ld.global.u32 	%r1174, [%rd8+108];
	xor.b32  	%r2212, %r2212, %r1174;
	ld.global.u32 	%r1175, [%rd8+112];
	xor.b32  	%r2211, %r2211, %r1175;
	ld.global.u32 	%r1176, [%rd8+116];
	xor.b32  	%r2210, %r2210, %r1176;
$L__BB0_17:
	and.b32  	%r1178, %r1133, 64;
	setp.eq.s32 	%p10, %r1178, 0;
	@%p10 bra 	$L__BB0_19;
	ld.global.u32 	%r1179, [%rd8+120];
	xor.b32  	%r2214, %r2214, %r1179;
	ld.global.u32 	%r1180, [%rd8+124];
	xor.b32  	%r2213, %r2213, %r1180;
	ld.global.u32 	%r1181, [%rd8+128];
	xor.b32  	%r2212, %r2212, %r1181;
	ld.global.u32 	%r1182, [%rd8+132];
	xor.b32  	%r2211, %r2211, %r1182;
	ld.global.u32 	%r1183, [%rd8+136];
	xor.b32  	%r2210, %r2210, %r1183;
$L__BB0_19:
	and.b32  	%r1185, %r1133, 128;
	setp.eq.s32 	%p11, %r1185, 0;
	@%p11 bra 	$L__BB0_21;
	ld.global.u32 	%r1186, [%rd8+140];
	xor.b32  	%r2214, %r2214, %r1186;
	ld.global.u32 	%r1187, [%rd8+144];
	xor.b32  	%r2213, %r2213, %r1187;
	ld.global.u32 	%r1188, [%rd8+148];
	xor.b32  	%r2212, %r2212, %r1188;
	ld.global.u32 	%r1189, [%rd8+152];
	xor.b32  	%r2211, %r2211, %r1189;
	ld.global.u32 	%r1190, [%rd8+156];
	xor.b32  	%r2210, %r2210, %r1190;
$L__BB0_21:
	and.b32  	%r1192, %r1133, 256;
	setp.eq.s32 	%p12, %r1192, 0;
	@%p12 bra 	$L__BB0_23;
	ld.global.u32 	%r1193, [%rd8+160];
	xor.b32  	%r2214, %r2214, %r1193;
	ld.global.u32 	%r1194, [%rd8+164];
	xor.b32  	%r2213, %r2213, %r1194;
	ld.global.u32 	%r1195, [%rd8+168];
	xor.b32  	%r2212, %r2212, %r1195;
	ld.global.u32 	%r1196, [%rd8+172];
	xor.b32  	%r2211, %r2211, %r1196;
	ld.global.u32 	%r1197, [%rd8+176];
	xor.b32  	%r2210, %r2210, %r1197;
$L__BB0_23:
	and.b32  	%r1199, %r1133, 512;
	setp.eq.s32 	%p13, %r1199, 0;
	@%p13 bra 	$L__BB0_25;
	ld.global.u32 	%r1200, [%rd8+180];
	xor.b32  	%r2214, %r2214, %r1200;
	ld.global.u32 	%r1201, [%rd8+184];
	xor.b32  	%r2213, %r2213, %r1201;
	ld.global.u32 	%r1202, [%rd8+188];
	xor.b32  	%r2212, %r2212, %r1202;
	ld.global.u32 	%r1203, [%rd8+192];
	xor.b32  	%r2211, %r2211, %r1203;
	ld.global.u32 	%r1204, [%rd8+196];
	xor.b32  	%r2210, %r2210, %r1204;
$L__BB0_25:
	and.b32  	%r1206, %r1133, 1024;
	setp.eq.s32 	%p14, %r1206, 0;
	@%p14 bra 	$L__BB0_27;
	ld.global.u32 	%r1207, [%rd8+200];
	xor.b32  	%r2214, %r2214, %r1207;
	ld.global.u32 	%r1208, [%rd8+204];
	xor.b32  	%r2213, %r2213, %r1208;
	ld.global.u32 	%r1209, [%rd8+208];
	xor.b32  	%r2212, %r2212, %r1209;
	ld.global.u32 	%r1210, [%rd8+212];
	xor.b32  	%r2211, %r2211, %r1210;
	ld.global.u32 	%r1211, [%rd8+216];
	xor.b32  	%r2210, %r2210, %r1211;
$L__BB0_27:
	and.b32  	%r1213, %r1133, 2048;
	setp.eq.s32 	%p15, %r1213, 0;
	@%p15 bra 	$L__BB0_29;
	ld.global.u32 	%r1214, [%rd8+220];
	xor.b32  	%r2214, %r2214, %r1214;
	ld.global.u32 	%r1215, [%rd8+224];
	xor.b32  	%r2213, %r2213, %r1215;
	ld.global.u32 	%r1216, [%rd8+228];
	xor.b32  	%r2212, %r2212, %r1216;
	ld.global.u32 	%r1217, [%rd8+232];
	xor.b32  	%r2211, %r2211, %r1217;
	ld.global.u32 	%r1218, [%rd8+236];
	xor.b32  	%r2210, %r2210, %r1218;
$L__BB0_29:
	and.b32  	%r1220, %r1133, 4096;
	setp.eq.s32 	%p16, %r1220, 0;
	@%p16 bra 	$L__BB0_31;
	ld.global.u32 	%r1221, [%rd8+240];
	xor.b32  	%r2214, %r2214, %r1221;
	ld.global.u32 	%r1222, [%rd8+244];
	xor.b32  	%r2213, %r2213, %r1222;
	ld.global.u32 	%r1223, [%rd8+248];
	xor.b32  	%r2212, %r2212, %r1223;
	ld.global.u32 	%r1224, [%rd8+252];
	xor.b32  	%r2211, %r2211, %r1224;
	ld.global.u32 	%r1225, [%rd8+256];
	xor.b32  	%r2210, %r2210, %r1225;
$L__BB0_31:
	and.b32  	%r1227, %r1133, 8192;
	setp.eq.s32 	%p17, %r1227, 0;
	@%p17 bra 	$L__BB0_33;
	ld.global.u32 	%r1228, [%rd8+260];
	xor.b32  	%r2214, %r2214, %r1228;
	ld.global.u32 	%r1229, [%rd8+264];
	xor.b32  	%r2213, %r2213, %r1229;
	ld.global.u32 	%r1230, [%rd8+268];
	xor.b32  	%r2212, %r2212, %r1230;
	ld.global.u32 	%r1231, [%rd8+272];
	xor.b32  	%r2211, %r2211, %r1231;
	ld.global.u32 	%r1232, [%rd8+276];
	xor.b32  	%r2210, %r2210, %r1232;
$L__BB0_33:
	and.b32  	%r1234, %r1133, 16384;
	setp.eq.s32 	%p18, %r1234, 0;
	@%p18 bra 	$L__BB0_35;
	ld.global.u32 	%r1235, [%rd8+280];
	xor.b32  	%r2214, %r2214, %r1235;
	ld.global.u32 	%r1236, [%rd8+284];
	xor.b32  	%r2213, %r2213, %r1236;
	ld.global.u32 	%r1237, [%rd8+288];
	xor.b32  	%r2212, %r2212, %r1237;
	ld.global.u32 	%r1238, [%rd8+292];
	xor.b32  	%r2211, %r2211, %r1238;
	ld.global.u32 	%r1239, [%rd8+296];
	xor.b32  	%r2210, %r2210, %r1239;
$L__BB0_35:
	and.b32  	%r1241, %r1133, 32768;
	setp.eq.s32 	%p19, %r1241, 0;
	@%p19 bra 	$L__BB0_37;
	ld.global.u32 	%r1242, [%rd8+300];
	xor.b32  	%r2214, %r2214, %r1242;
	ld.global.u32 	%r1243, [%rd8+304];
	xor.b32  	%r2213, %r2213, %r1243;
	ld.global.u32 	%r1244, [%rd8+308];
	xor.b32  	%r2212, %r2212, %r1244;
	ld.global.u32 	%r1245, [%rd8+312];
	xor.b32  	%r2211, %r2211, %r1245;
	ld.global.u32 	%r1246, [%rd8+316];
	xor.b32  	%r2210, %r2210, %r1246;
$L__BB0_37:
	add.s32 	%r1922, %r1922, 16;
	setp.ne.s32 	%p20, %r1922, 32;
	@%p20 bra 	$L__BB0_5;
	mad.lo.s32 	%r1247, %r1916, -31, %r25;
	add.s32 	%r1916, %r1247, 1;
	setp.ne.s32 	%p21, %r1916, 5;
	@%p21 bra 	$L__BB0_4;
	st.local.u32 	[%rd2+4], %r2214;
	st.local.v2.u32 	[%rd2+8], {%r2213, %r2212};
	st.local.v2.u32 	[%rd2+16], {%r2211, %r2210};
	setp.eq.s64 	%p22, %rd6, 1;
	@%p22 bra 	$L__BB0_114;
	mov.b32 	%r2210, 0;
	mov.u32 	%r2211, %r2210;
	mov.u32 	%r2212, %r2210;
	mov.u32 	%r2213, %r2210;
	mov.u32 	%r2214, %r2210;
	mov.u32 	%r2008, %r2210;
$L__BB0_41:
	mul.wide.u32 	%rd42, %r2008, 4;
	add.s64 	%rd43, %rd2, %rd42;
	ld.local.u32 	%r200, [%rd43+4];
	shl.b32 	%r201, %r2008, 5;
	mov.b32 	%r2014, 0;
$L__BB0_42:
	.pragma "nounroll";
	shr.u32 	%r1250, %r200, %r2014;
	and.b32  	%r1251, %r1250, 1;
	setp.eq.b32 	%p23, %r1251, 1;
	not.pred 	%p24, %p23;
	add.s32 	%r1252, %r201, %r2014;
	mul.lo.s32 	%r1253, %r1252, 5;
	mul.wide.u32 	%rd44, %r1253, 4;
	add.s64 	%rd9, %rd7, %rd44;
	@%p24 bra 	$L__BB0_44;
	ld.global.u32 	%r1254, [%rd9];
	xor.b32  	%r2214, %r2214, %r1254;
	ld.global.u32 	%r1255, [%rd9+4];
	xor.b32  	%r2213, %r2213, %r1255;
	ld.global.u32 	%r1256, [%rd9+8];
	xor.b32  	%r2212, %r2212, %r1256;
	ld.global.u32 	%r1257, [%rd9+12];
	xor.b32  	%r2211, %r2211, %r1257;
	ld.global.u32 	%r1258, [%rd9+16];
	xor.b32  	%r2210, %r2210, %r1258;
$L__BB0_44:
	and.b32  	%r1260, %r1250, 2;
	setp.eq.s32 	%p25, %r1260, 0;
	@%p25 bra 	$L__BB0_46;
	ld.global.u32 	%r1261, [%rd9+20];
	xor.b32  	%r2214, %r2214, %r1261;
	ld.global.u32 	%r1262, [%rd9+24];
	xor.b32  	%r2213, %r2213, %r1262;
	ld.global.u32 	%r1263, [%rd9+28];
	xor.b32  	%r2212, %r2212, %r1263;
	ld.global.u32 	%r1264, [%rd9+32];
	xor.b32  	%r2211, %r2211, %r1264;
	ld.global.u32 	%r1265, [%rd9+36];
	xor.b32  	%r2210, %r2210, %r1265;
$L__BB0_46:
	and.b32  	%r1267, %r1250, 4;
	setp.eq.s32 	%p26, %r1267, 0;
	@%p26 bra 	$L__BB0_48;
	ld.global.u32 	%r1268, [%rd9+40];
	xor.b32  	%r2214, %r2214, %r1268;
	ld.global.u32 	%r1269, [%rd9+44];
	xor.b32  	%r2213, %r2213, %r1269;
	ld.global.u32 	%r1270, [%rd9+48];
	xor.b32  	%r2212, %r2212, %r1270;
	ld.global.u32 	%r1271, [%rd9+52];
	xor.b32  	%r2211, %r2211, %r1271;
	ld.global.u32 	%r1272, [%rd9+56];
	xor.b32  	%r2210, %r2210, %r1272;
$L__BB0_48:
	and.b32  	%r1274, %r1250, 8;
	setp.eq.s32 	%p27, %r1274, 0;
	@%p27 bra 	$L__BB0_50;
	ld.global.u32 	%r1275, [%rd9+60];
	xor.b32  	%r2214, %r2214, %r1275;
	ld.global.u32 	%r1276, [%rd9+64];
	xor.b32  	%r2213, %r2213, %r1276;
	ld.global.u32 	%r1277, [%rd9+68];
	xor.b32  	%r2212, %r2212, %r1277;
	ld.global.u32 	%r1278, [%rd9+72];
	xor.b32  	%r2211, %r2211, %r1278;
	ld.global.u32 	%r1279, [%rd9+76];
	xor.b32  	%r2210, %r2210, %r1279;
$L__BB0_50:
	and.b32  	%r1281, %r1250, 16;
	setp.eq.s32 	%p28, %r1281, 0;
	@%p28 bra 	$L__BB0_52;
	ld.global.u32 	%r1282, [%rd9+80];
	xor.b32  	%r2214, %r2214, %r1282;
	ld.global.u32 	%r1283, [%rd9+84];
	xor.b32  	%r2213, %r2213, %r1283;
	ld.global.u32 	%r1284, [%rd9+88];
	xor.b32  	%r2212, %r2212, %r1284;
	ld.global.u32 	%r1285, [%rd9+92];
	xor.b32  	%r2211, %r2211, %r1285;
	ld.global.u32 	%r1286, [%rd9+96];
	xor.b32  	%r2210, %r2210, %r1286;
$L__BB0_52:
	and.b32  	%r1288, %r1250, 32;
	setp.eq.s32 	%p29, %r1288, 0;
	@%p29 bra 	$L__BB0_54;
	ld.global.u32 	%r1289, [%rd9+100];
	xor.b32  	%r2214, %r2214, %r1289;
	ld.global.u32 	%r1290, [%rd9+104];
	xor.b32  	%r2213, %r2213, %r1290;
	ld.global.u32 	%r1291, [%rd9+108];
	xor.b32  	%r2212, %r2212, %r1291;
	ld.global.u32 	%r1292, [%rd9+112];
	xor.b32  	%r2211, %r2211, %r1292;
	ld.global.u32 	%r1293, [%rd9+116];
	xor.b32  	%r2210, %r2210, %r1293;
$L__BB0_54:
	and.b32  	%r1295, %r1250, 64;
	setp.eq.s32 	%p30, %r1295, 0;
	@%p30 bra 	$L__BB0_56;
	ld.global.u32 	%r1296, [%rd9+120];
	xor.b32  	%r2214, %r2214, %r1296;
	ld.global.u32 	%r1297, [%rd9+124];
	xor.b32  	%r2213, %r2213, %r1297;
	ld.global.u32 	%r1298, [%rd9+128];
	xor.b32  	%r2212, %r2212, %r1298;
	ld.global.u32 	%r1299, [%rd9+132];
	xor.b32  	%r2211, %r2211, %r1299;
	ld.global.u32 	%r1300, [%rd9+136];
	xor.b32  	%r2210, %r2210, %r1300;
$L__BB0_56:
	and.b32  	%r1302, %r1250, 128;
	setp.eq.s32 	%p31, %r1302, 0;
	@%p31 bra 	$L__BB0_58;
	ld.global.u32 	%r1303, [%rd9+140];
	xor.b32  	%r2214, %r2214, %r1303;
	ld.global.u32 	%r1304, [%rd9+144];
	xor.b32  	%r2213, %r2213, %r1304;
	ld.global.u32 	%r1305, [%rd9+148];
	xor.b32  	%r2212, %r2212, %r1305;
	ld.global.u32 	%r1306, [%rd9+152];
	xor.b32  	%r2211, %r2211, %r1306;
	ld.global.u32 	%r1307, [%rd9+156];
	xor.b32  	%r2210, %r2210, %r1307;
$L__BB0_58:
	and.b32  	%r1309, %r1250, 256;
	setp.eq.s32 	%p32, %r1309, 0;
	@%p32 bra 	$L__BB0_60;
	ld.global.u32 	%r1310, [%rd9+160];
	xor.b32  	%r2214, %r2214, %r1310;
	ld.global.u32 	%r1311, [%rd9+164];
	xor.b32  	%r2213, %r2213, %r1311;
	ld.global.u32 	%r1312, [%rd9+168];
	xor.b32  	%r2212, %r2212, %r1312;
	ld.global.u32 	%r1313, [%rd9+172];
	xor.b32  	%r2211, %r2211, %r1313;
	ld.global.u32 	%r1314, [%rd9+176];
	xor.b32  	%r2210, %r2210, %r1314;
$L__BB0_60:
	and.b32  	%r1316, %r1250, 512;
	setp.eq.s32 	%p33, %r1316, 0;
	@%p33 bra 	$L__BB0_62;
	ld.global.u32 	%r1317, [%rd9+180];
	xor.b32  	%r2214, %r2214, %r1317;
	ld.global.u32 	%r1318, [%rd9+184];
	xor.b32  	%r2213, %r2213, %r1318;
	ld.global.u32 	%r1319, [%rd9+188];
	xor.b32  	%r2212, %r2212, %r1319;
	ld.global.u32 	%r1320, [%rd9+192];
	xor.b32  	%r2211, %r2211, %r1320;
	ld.global.u32 	%r1321, [%rd9+196];
	xor.b32  	%r2210, %r2210, %r1321;
$L__BB0_62:
	and.b32  	%r1323, %r1250, 1024;
	setp.eq.s32 	%p34, %r1323, 0;
	@%p34 bra 	$L__BB0_64;
	ld.global.u32 	%r1324, [%rd9+200];
	xor.b32  	%r2214, %r2214, %r1324;
	ld.global.u32 	%r1325, [%rd9+204];
	xor.b32  	%r2213, %r2213, %r1325;
	ld.global.u32 	%r1326, [%rd9+208];
	xor.b32  	%r2212, %r2212, %r1326;
	ld.global.u32 	%r1327, [%rd9+212];
	xor.b32  	%r2211, %r2211, %r1327;
	ld.global.u32 	%r1328, [%rd9+216];
	xor.b32  	%r2210, %r2210, %r1328;
$L__BB0_64:
	and.b32  	%r1330, %r1250, 2048;
	setp.eq.s32 	%p35, %r1330, 0;
	@%p35 bra 	$L__BB0_66;
	ld.global.u32 	%r1331, [%rd9+220];
	xor.b32  	%r2214, %r2214, %r1331;
	ld.global.u32 	%r1332, [%rd9+224];
	xor.b32  	%r2213, %r2213, %r1332;
	ld.global.u32 	%r1333, [%rd9+228];
	xor.b32  	%r2212, %r2212, %r1333;
	ld.global.u32 	%r1334, [%rd9+232];
	xor.b32  	%r2211, %r2211, %r1334;
	ld.global.u32 	%r1335, [%rd9+236];
	xor.b32  	%r2210, %r2210, %r1335;
$L__BB0_66:
	and.b32  	%r1337, %r1250, 4096;
	setp.eq.s32 	%p36, %r1337, 0;
	@%p36 bra 	$L__BB0_68;
	ld.global.u32 	%r1338, [%rd9+240];
	xor.b32  	%r2214, %r2214, %r1338;
	ld.global.u32 	%r1339, [%rd9+244];
	xor.b32  	%r2213, %r2213, %r1339;
	ld.global.u32 	%r1340, [%rd9+248];
	xor.b32  	%r2212, %r2212, %r1340;
	ld.global.u32 	%r1341, [%rd9+252];
	xor.b32  	%r2211, %r2211, %r1341;
	ld.global.u32 	%r1342, [%rd9+256];
	xor.b32  	%r2210, %r2210, %r1342;
$L__BB0_68:
	and.b32  	%r1344, %r1250, 8192;
	setp.eq.s32 	%p37, %r1344, 0;
	@%p37 bra 	$L__BB0_70;
	ld.global.u32 	%r1345, [%rd9+260];
	xor.b32  	%r2214, %r2214, %r1345;
	ld.global.u32 	%r1346, [%rd9+264];
	xor.b32  	%r2213, %r2213, %r1346;
	ld.global.u32 	%r1347, [%rd9+268];
	xor.b32  	%r2212, %r2212, %r1347;
	ld.global.u32 	%r1348, [%rd9+272];
	xor.b32  	%r2211, %r2211, %r1348;
	ld.global.u32 	%r1349, [%rd9+276];
	xor.b32  	%r2210, %r2210, %r1349;
$L__BB0_70:
	and.b32  	%r1351, %r1250, 16384;
	setp.eq.s32 	%p38, %r1351, 0;
	@%p38 bra 	$L__BB0_72;
	ld.global.u32 	%r1352, [%rd9+280];
	xor.b32  	%r2214, %r2214, %r1352;
	ld.global.u32 	%r1353, [%rd9+284];
	xor.b32  	%r2213, %r2213, %r1353;
	ld.global.u32 	%r1354, [%rd9+288];
	xor.b32  	%r2212, %r2212, %r1354;
	ld.global.u32 	%r1355, [%rd9+292];
	xor.b32  	%r2211, %r2211, %r1355;
	ld.global.u32 	%r1356, [%rd9+296];
	xor.b32  	%r2210, %r2210, %r1356;
$L__BB0_72:
	and.b32  	%r1358, %r1250, 32768;
	setp.eq.s32 	%p39, %r1358, 0;
	@%p39 bra 	$L__BB0_74;
	ld.global.u32 	%r1359, [%rd9+300];
	xor.b32  	%r2214, %r2214, %r1359;
	ld.global.u32 	%r1360, [%rd9+304];
	xor.b32  	%r2213, %r2213, %r1360;
	ld.global.u32 	%r1361, [%rd9+308];
	xor.b32  	%r2212, %r2212, %r1361;
	ld.global.u32 	%r1362, [%rd9+312];
	xor.b32  	%r2211, %r2211, %r1362;
	ld.global.u32 	%r1363, [%rd9+316];
	xor.b32  	%r2210, %r2210, %r1363;
$L__BB0_74:
	add.s32 	%r2014, %r2014, 16;
	setp.ne.s32 	%p40, %r2014, 32;
	@%p40 bra 	$L__BB0_42;
	mad.lo.s32 	%r1364, %r2008, -31, %r201;
	add.s32 	%r2008, %r1364, 1;
	setp.ne.s32 	%p41, %r2008, 5;
	@%p41 bra 	$L__BB0_41;
	st.local.u32 	[%rd2+4], %r2214;
	st.local.v2.u32 	[%rd2+8], {%r2213, %r2212};
	st.local.v2.u32 	[%rd2+16], {%r2211, %r2210};
	setp.ne.s64 	%p42, %rd6, 3;
	@%p42 bra 	$L__BB0_114;
	mov.b32 	%r2210, 0;
	mov.u32 	%r2211, %r2210;
	mov.u32 	%r2212, %r2210;
	mov.u32 	%r2213, %r2210;
	mov.u32 	%r2214, %r2210;
	mov.u32 	%r2100, %r2210;
$L__BB0_78:
	mul.wide.u32 	%rd45, %r2100, 4;
	add.s64 	%rd46, %rd2, %rd45;
	ld.local.u32 	%r376, [%rd46+4];
	shl.b32 	%r377, %r2100, 5;
	mov.b32 	%r2106, 0;
$L__BB0_79:
	.pragma "nounroll";
	shr.u32 	%r1367, %r376, %r2106;
	and.b32  	%r1368, %r1367, 1;
	setp.eq.b32 	%p43, %r1368, 1;
	not.pred 	%p44, %p43;
	add.s32 	%r1369, %r377, %r2106;
	mul.lo.s32 	%r1370, %r1369, 5;
	mul.wide.u32 	%rd47, %r1370, 4;
	add.s64 	%rd10, %rd7, %rd47;
	@%p44 bra 	$L__BB0_81;
	ld.global.u32 	%r1371, [%rd10];
	xor.b32  	%r2214, %r2214, %r1371;
	ld.global.u32 	%r1372, [%rd10+4];
	xor.b32  	%r2213, %r2213, %r1372;
	ld.global.u32 	%r1373, [%rd10+8];
	xor.b32  	%r2212, %r2212, %r1373;
	ld.global.u32 	%r1374, [%rd10+12];
	xor.b32  	%r2211, %r2211, %r1374;
	ld.global.u32 	%r1375, [%rd10+16];
	xor.b32  	%r2210, %r2210, %r1375;
$L__BB0_81:
	and.b32  	%r1377, %r1367, 2;
	setp.eq.s32 	%p45, %r1377, 0;
	@%p45 bra 	$L__BB0_83;
	ld.global.u32 	%r1378, [%rd10+20];
	xor.b32  	%r2214, %r2214, %r1378;
	ld.global.u32 	%r1379, [%rd10+24];
	xor.b32  	%r2213, %r2213, %r1379;
	ld.global.u32 	%r1380, [%rd10+28];
	xor.b32  	%r2212, %r2212, %r1380;
	ld.global.u32 	%r1381, [%rd10+32];
	xor.b32  	%r2211, %r2211, %r1381;
	ld.global.u32 	%r1382, [%rd10+36];
	xor.b32  	%r2210, %r2210, %r1382;
$L__BB0_83:
	and.b32  	%r1384, %r1367, 4;
	setp.eq.s32 	%p46, %r1384, 0;
	@%p46 bra 	$L__BB0_85;
	ld.global.u32 	%r1385, [%rd10+40];
	xor.b32  	%r2214, %r2214, %r1385;
	ld.global.u32 	%r1386, [%rd10+44];
	xor.b32  	%r2213, %r2213, %r1386;
	ld.global.u32 	%r1387, [%rd10+48];
	xor.b32  	%r2212, %r2212, %r1387;
	ld.global.u32 	%r1388, [%rd10+52];
	xor.b32  	%r2211, %r2211, %r1388;
	ld.global.u32 	%r1389, [%rd10+56];
	xor.b32  	%r2210, %r2210, %r1389;
$L__BB0_85:
	and.b32  	%r1391, %r1367, 8;
	setp.eq.s32 	%p47, %r1391, 0;
	@%p47 bra 	$L__BB0_87;
	ld.global.u32 	%r1392, [%rd10+60];
	xor.b32  	%r2214, %r2214, %r1392;
	ld.global.u32 	%r1393, [%rd10+64];
	xor.b32  	%r2213, %r2213, %r1393;
	ld.global.u32 	%r1394, [%rd10+68];
	xor.b32  	%r2212, %r2212, %r1394;
	ld.global.u32 	%r1395, [%rd10+72];
	xor.b32  	%r2211, %r2211, %r1395;
	ld.global.u32 	%r1396, [%rd10+76];
	xor.b32  	%r2210, %r2210, %r1396;
$L__BB0_87:
	and.b32  	%r1398, %r1367, 16;
	setp.eq.s32 	%p48, %r1398, 0;
	@%p48 bra 	$L__BB0_89;
	ld.global.u32 	%r1399, [%rd10+80];
	xor.b32  	%r2214, %r2214, %r1399;
	ld.global.u32 	%r1400, [%rd10+84];
	xor.b32  	%r2213, %r2213, %r1400;
	ld.global.u32 	%r1401, [%rd10+88];
	xor.b32  	%r2212, %r2212, %r1401;
	ld.global.u32 	%r1402, [%rd10+92];
	xor.b32  	%r2211, %r2211, %r1402;
	ld.global.u32 	%r1403, [%rd10+96];
	xor.b32  	%r2210, %r2210, %r1403;
$L__BB0_89:
	and.b32  	%r1405, %r1367, 32;
	setp.eq.s32 	%p49, %r1405, 0;
	@%p49 bra 	$L__BB0_91;
	ld.global.u32 	%r1406, [%rd10+100];
	xor.b32  	%r2214, %r2214, %r1406;
	ld.global.u32 	%r1407, [%rd10+104];
	xor.b32  	%r2213, %r2213, %r1407;
	ld.global.u32 	%r1408, [%rd10+108];
	xor.b32  	%r2212, %r2212, %r1408;
	ld.global.u32 	%r1409, [%rd10+112];
	xor.b32  	%r2211, %r2211, %r1409;
	ld.global.u32 	%r1410, [%rd10+116];
	xor.b32  	%r2210, %r2210, %r1410;
$L__BB0_91:
	and.b32  	%r1412, %r1367, 64;
	setp.eq.s32 	%p50, %r1412, 0;
	@%p50 bra 	$L__BB0_93;
	ld.global.u32 	%r1413, [%rd10+120];
	xor.b32  	%r2214, %r2214, %r1413;
	ld.global.u32 	%r1414, [%rd10+124];
	xor.b32  	%r2213, %r2213, %r1414;
	ld.global.u32 	%r1415, [%rd10+128];
	xor.b32  	%r2212, %r2212, %r1415;
	ld.global.u32 	%r1416, [%rd10+132];
	xor.b32  	%r2211, %r2211, %r1416;
	ld.global.u32 	%r1417, [%rd10+136];
	xor.b32  	%r2210, %r2210, %r1417;
$L__BB0_93:
	and.b32  	%r1419, %r1367, 128;
	setp.eq.s32 	%p51, %r1419, 0;
	@%p51 bra 	$L__BB0_95;
	ld.global.u32 	%r1420, [%rd10+140];
	xor.b32  	%r2214, %r2214, %r1420;
	ld.global.u32 	%r1421, [%rd10+144];
	xor.b32  	%r2213, %r2213, %r1421;
	ld.global.u32 	%r1422, [%rd10+148];
	xor.b32  	%r2212, %r2212, %r1422;
	ld.global.u32 	%r1423, [%rd10+152];
	xor.b32  	%r2211, %r2211, %r1423;
	ld.global.u32 	%r1424, [%rd10+156];
	xor.b32  	%r2210, %r2210, %r1424;
$L__BB0_95:
	and.b32  	%r1426, %r1367, 256;
	setp.eq.s32 	%p52, %r1426, 0;
	@%p52 bra 	$L__BB0_97;
	ld.global.u32 	%r1427, [%rd10+160];
	xor.b32  	%r2214, %r2214, %r1427;
	ld.global.u32 	%r1428, [%rd10+164];
	xor.b32  	%r2213, %r2213, %r1428;
	ld.global.u32 	%r1429, [%rd10+168];
	xor.b32  	%r2212, %r2212, %r1429;
	ld.global.u32 	%r1430, [%rd10+172];
	xor.b32  	%r2211, %r2211, %r1430;
	ld.global.u32 	%r1431, [%rd10+176];
	xor.b32  	%r2210, %r2210, %r1431;
$L__BB0_97:
	and.b32  	%r1433, %r1367, 512;
	setp.eq.s32 	%p53, %r1433, 0;
	@%p53 bra 	$L__BB0_99;
	ld.global.u32 	%r1434, [%rd10+180];
	xor.b32  	%r2214, %r2214, %r1434;
	ld.global.u32 	%r1435, [%rd10+184];
	xor.b32  	%r2213, %r2213, %r1435;
	ld.global.u32 	%r1436, [%rd10+188];
	xor.b32  	%r2212, %r2212, %r1436;
	ld.global.u32 	%r1437, [%rd10+192];
	xor.b32  	%r2211, %r2211, %r1437;
	ld.global.u32 	%r1438, [%rd10+196];
	xor.b32  	%r2210, %r2210, %r1438;
$L__BB0_99:
	and.b32  	%r1440, %r1367, 1024;
	setp.eq.s32 	%p54, %r1440, 0;
	@%p54 bra 	$L__BB0_101;
	ld.global.u32 	%r1441, [%rd10+200];
	xor.b32  	%r2214, %r2214, %r1441;
	ld.global.u32 	%r1442, [%rd10+204];
	xor.b32  	%r2213, %r2213, %r1442;
	ld.global.u32 	%r1443, [%rd10+208];
	xor.b32  	%r2212, %r2212, %r1443;
	ld.global.u32 	%r1444, [%rd10+212];
	xor.b32  	%r2211, %r2211, %r1444;
	ld.global.u32 	%r1445, [%rd10+216];
	xor.b32  	%r2210, %r2210, %r1445;
$L__BB0_101:
	and.b32  	%r1447, %r1367, 2048;
	setp.eq.s32 	%p55, %r1447, 0;
	@%p55 bra 	$L__BB0_103;
	ld.global.u32 	%r1448, [%rd10+220];
	xor.b32  	%r2214, %r2214, %r1448;
	ld.global.u32 	%r1449, [%rd10+224];
	xor.b32  	%r2213, %r2213, %r1449;
	ld.global.u32 	%r1450, [%rd10+228];
	xor.b32  	%r2212, %r2212, %r1450;
	ld.global.u32 	%r1451, [%rd10+232];
	xor.b32  	%r2211, %r2211, %r1451;
	ld.global.u32 	%r1452, [%rd10+236];
	xor.b32  	%r2210, %r2210, %r1452;
$L__BB0_103:
	and.b32  	%r1454, %r1367, 4096;
	setp.eq.s32 	%p56, %r1454, 0;
	@%p56 bra 	$L__BB0_105;
	ld.global.u32 	%r1455, [%rd10+240];
	xor.b32  	%r2214, %r2214, %r1455;
	ld.global.u32 	%r1456, [%rd10+244];
	xor.b32  	%r2213, %r2213, %r1456;
	ld.global.u32 	%r1457, [%rd10+248];
	xor.b32  	%r2212, %r2212, %r1457;
	ld.global.u32 	%r1458, [%rd10+252];
	xor.b32  	%r2211, %r2211, %r1458;
	ld.global.u32 	%r1459, [%rd10+256];
	xor.b32  	%r2210, %r2210, %r1459;
$L__BB0_105:
	and.b32  	%r1461, %r1367, 8192;
	setp.eq.s32 	%p57, %r1461, 0;
	@%p57 bra 	$L__BB0_107;
	ld.global.u32 	%r1462, [%rd10+260];
	xor.b32  	%r2214, %r2214, %r1462;
	ld.global.u32 	%r1463, [%rd10+264];
	xor.b32  	%r2213, %r2213, %r1463;
	ld.global.u32 	%r1464, [%rd10+268];
	xor.b32  	%r2212, %r2212, %r1464;
	ld.global.u32 	%r1465, [%rd10+272];
	xor.b32  	%r2211, %r2211, %r1465;
	ld.global.u32 	%r1466, [%rd10+276];
	xor.b32  	%r2210, %r2210, %r1466;
$L__BB0_107:
	and.b32  	%r1468, %r1367, 16384;
	setp.eq.s32 	%p58, %r1468, 0;
	@%p58 bra 	$L__BB0_109;
	ld.global.u32 	%r1469, [%rd10+280];
	xor.b32  	%r2214, %r2214, %r1469;
	ld.global.u32 	%r1470, [%rd10+284];
	xor.b32  	%r2213, %r2213, %r1470;
	ld.global.u32 	%r1471, [%rd10+288];
	xor.b32  	%r2212, %r2212, %r1471;
	ld.global.u32 	%r1472, [%rd10+292];
	xor.b32  	%r2211, %r2211, %r1472;
	ld.global.u32 	%r1473, [%rd10+296];
	xor.b32  	%r2210, %r2210, %r1473;
$L__BB0_109:
	and.b32  	%r1475, %r1367, 32768;
	setp.eq.s32 	%p59, %r1475, 0;
	@%p59 bra 	$L__BB0_111;
	ld.global.u32 	%r1476, [%rd10+300];
	xor.b32  	%r2214, %r2214, %r1476;
	ld.global.u32 	%r1477, [%rd10+304];
	xor.b32  	%r2213, %r2213, %r1477;
	ld.global.u32 	%r1478, [%rd10+308];
	xor.b32  	%r2212, %r2212, %r1478;
	ld.global.u32 	%r1479, [%rd10+312];
	xor.b32  	%r2211, %r2211, %r1479;
	ld.global.u32 	%r1480, [%rd10+316];
	xor.b32  	%r2210, %r2210, %r1480;
$L__BB0_111:
	add.s32 	%r2106, %r2106, 16;
	setp.ne.s32 	%p60, %r2106, 32;
	@%p60 bra 	$L__BB0_79;
	mad.lo.s32 	%r1481, %r2100, -31, %r377;
	add.s32 	%r2100, %r1481, 1;
	setp.ne.s32 	%p61, %r2100, 5;
	@%p61 bra 	$L__BB0_78;
	st.local.u32 	[%rd2+4], %r2214;
	st.local.v2.u32 	[%rd2+8], {%r2213, %r2212};
	st.local.v2.u32 	[%rd2+16], {%r2211, %r2210};
$L__BB0_114:
	shr.u64 	%rd88, %rd5, 2;
	add.s32 	%r1905, %r1905, 1;
	setp.lt.u64 	%p62, %rd5, 4;
	@%p62 bra 	$L__BB0_115;
	bra.uni 	$L__BB0_2;
$L__BB0_115:
	cvt.u32.u64 	%r1482, %rd3;
	setp.eq.s32 	%p63, %r1482, 0;
	@%p63 bra 	$L__BB0_230;
	mov.b32 	%r2197, 0;
	mov.u64 	%rd49, precalc_xorwow_offset_matrix;
	mov.u64 	%rd89, %rd3;
$L__BB0_117:
	mov.u64 	%rd12, %rd89;
	and.b64  	%rd13, %rd12, 3;
	setp.eq.s64 	%p64, %rd13, 0;
	@%p64 bra 	$L__BB0_229;
	mul.wide.u32 	%rd48, %r2197, 3200;
	add.s64 	%rd14, %rd49, %rd48;
	mov.b32 	%r2210, 0;
	mov.u32 	%r2211, %r2210;
	mov.u32 	%r2212, %r2210;
	mov.u32 	%r2213, %r2210;
	mov.u32 	%r2214, %r2210;
	mov.u32 	%r2203, %r2210;
$L__BB0_119:
	mul.wide.u32 	%rd50, %r2203, 4;
	add.s64 	%rd51, %rd2, %rd50;
	ld.local.u32 	%r564, [%rd51+4];
	shl.b32 	%r565, %r2203, 5;
	mov.b32 	%r2209, 0;
$L__BB0_120:
	.pragma "nounroll";
	shr.u32 	%r1486, %r564, %r2209;
	and.b32  	%r1487, %r1486, 1;
	setp.eq.b32 	%p65, %r1487, 1;
	not.pred 	%p66, %p65;
	add.s32 	%r1488, %r565, %r2209;
	mul.lo.s32 	%r1489, %r1488, 5;
	mul.wide.u32 	%rd52, %r1489, 4;
	add.s64 	%rd15, %rd14, %rd52;
	@%p66 bra 	$L__BB0_122;
	ld.global.u32 	%r1490, [%rd15];
	xor.b32  	%r2214, %r2214, %r1490;
	ld.global.u32 	%r1491, [%rd15+4];
	xor.b32  	%r2213, %r2213, %r1491;
	ld.global.u32 	%r1492, [%rd15+8];
	xor.b32  	%r2212, %r2212, %r1492;
	ld.global.u32 	%r1493, [%rd15+12];
	xor.b32  	%r2211, %r2211, %r1493;
	ld.global.u32 	%r1494, [%rd15+16];
	xor.b32  	%r2210, %r2210, %r1494;
$L__BB0_122:
	and.b32  	%r1496, %r1486, 2;
	setp.eq.s32 	%p67, %r1496, 0;
	@%p67 bra 	$L__BB0_124;
	ld.global.u32 	%r1497, [%rd15+20];
	xor.b32  	%r2214, %r2214, %r1497;
	ld.global.u32 	%r1498, [%rd15+24];
	xor.b32  	%r2213, %r2213, %r1498;
	ld.global.u32 	%r1499, [%rd15+28];
	xor.b32  	%r2212, %r2212, %r1499;
	ld.global.u32 	%r1500, [%rd15+32];
	xor.b32  	%r2211, %r2211, %r1500;
	ld.global.u32 	%r1501, [%rd15+36];
	xor.b32  	%r2210, %r2210, %r1501;
$L__BB0_124:
	and.b32  	%r1503, %r1486, 4;
	setp.eq.s32 	%p68, %r1503, 0;
	@%p68 bra 	$L__BB0_126;
	ld.global.u32 	%r1504, [%rd15+40];
	xor.b32  	%r2214, %r2214, %r1504;
	ld.global.u32 	%r1505, [%rd15+44];
	xor.b32  	%r2213, %r2213, %r1505;
	ld.global.u32 	%r1506, [%rd15+48];
	xor.b32  	%r2212, %r2212, %r1506;
	ld.global.u32 	%r1507, [%rd15+52];
	xor.b32  	%r2211, %r2211, %r1507;
	ld.global.u32 	%r1508, [%rd15+56];
	xor.b32  	%r2210, %r2210, %r1508;
$L__BB0_126:
	and.b32  	%r1510, %r1486, 8;
	setp.eq.s32 	%p69, %r1510, 0;
	@%p69 bra 	$L__BB0_128;
	ld.global.u32 	%r1511, [%rd15+60];
	xor.b32  	%r2214, %r2214, %r1511;
	ld.global.u32 	%r1512, [%rd15+64];
	xor.b32  	%r2213, %r2213, %r1512;
	ld.global.u32 	%r1513, [%rd15+68];
	xor.b32  	%r2212, %r2212, %r1513;
	ld.global.u32 	%r1514, [%rd15+72];
	xor.b32  	%r2211, %r2211, %r1514;
	ld.global.u32 	%r1515, [%rd15+76];
	xor.b32  	%r2210, %r2210, %r1515;
$L__BB0_128:
	and.b32  	%r1517, %r1486, 16;
	setp.eq.s32 	%p70, %r1517, 0;
	@%p70 bra 	$L__BB0_130;
	ld.global.u32 	%r1518, [%rd15+80];
	xor.b32  	%r2214, %r2214, %r1518;
	ld.global.u32 	%r1519, [%rd15+84];
	xor.b32  	%r2213, %r2213, %r1519;
	ld.global.u32 	%r1520, [%rd15+88];
	xor.b32  	%r2212, %r2212, %r1520;
	ld.global.u32 	%r1521, [%rd15+92];
	xor.b32  	%r2211, %r2211, %r1521;
	ld.global.u32 	%r1522, [%rd15+96];
	xor.b32  	%r2210, %r2210, %r1522;
$L__BB0_130:
	and.b32  	%r1524, %r1486, 32;
	setp.eq.s32 	%p71, %r1524, 0;
	@%p71 bra 	$L__BB0_132;
	ld.global.u32 	%r1525, [%rd15+100];
	xor.b32  	%r2214, %r2214, %r1525;
	ld.global.u32 	%r1526, [%rd15+104];
	xor.b32  	%r2213, %r2213, %r1526;
	ld.global.u32 	%r1527, [%rd15+108];
	xor.b32  	%r2212, %r2212, %r1527;
	ld.global.u32 	%r1528, [%rd15+112];
	xor.b32  	%r2211, %r2211, %r1528;
	ld.global.u32 	%r1529, [%rd15+116];
	xor.b32  	%r2210, %r2210, %r1529;
$L__BB0_132:
	and.b32  	%r1531, %r1486, 64;
	setp.eq.s32 	%p72, %r1531, 0;
	@%p72 bra 	$L__BB0_134;
	ld.global.u32 	%r1532, [%rd15+120];
	xor.b32  	%r2214, %r2214, %r1532;
	ld.global.u32 	%r1533, [%rd15+124];
	xor.b32  	%r2213, %r2213, %r1533;
	ld.global.u32 	%r1534, [%rd15+128];
	xor.b32  	%r2212, %r2212, %r1534;
	ld.global.u32 	%r1535, [%rd15+132];
	xor.b32  	%r2211, %r2211, %r1535;
	ld.global.u32 	%r1536, [%rd15+136];
	xor.b32  	%r2210, %r2210, %r1536;
$L__BB0_134:
	and.b32  	%r1538, %r1486, 128;
	setp.eq.s32 	%p73, %r1538, 0;
	@%p73 bra 	$L__BB0_136;
	ld.global.u32 	%r1539, [%rd15+140];
	xor.b32  	%r2214, %r2214, %r1539;
	ld.global.u32 	%r1540, [%rd15+144];
	xor.b32  	%r2213, %r2213, %r1540;
	ld.global.u32 	%r1541, [%rd15+148];
	xor.b32  	%r2212, %r2212, %r1541;
	ld.global.u32 	%r1542, [%rd15+152];
	xor.b32  	%r2211, %r2211, %r1542;
	ld.global.u32 	%r1543, [%rd15+156];
	xor.b32  	%r2210, %r2210, %r1543;
$L__BB0_136:
	and.b32  	%r1545, %r1486, 256;
	setp.eq.s32 	%p74, %r1545, 0;
	@%p74 bra 	$L__BB0_138;
	ld.global.u32 	%r1546, [%rd15+160];
	xor.b32  	%r2214, %r2214, %r1546;
	ld.global.u32 	%r1547, [%rd15+164];
	xor.b32  	%r2213, %r2213, %r1547;
	ld.global.u32 	%r1548, [%rd15+168];
	xor.b32  	%r2212, %r2212, %r1548;
	ld.global.u32 	%r1549, [%rd15+172];
	xor.b32  	%r2211, %r2211, %r1549;
	ld.global.u32 	%r1550, [%rd15+176];
	xor.b32  	%r2210, %r2210, %r1550;
$L__BB0_138:
	and.b32  	%r1552, %r1486, 512;
	setp.eq.s32 	%p75, %r1552, 0;
	@%p75 bra 	$L__BB0_140;
	ld.global.u32 	%r1553, [%rd15+180];
	xor.b32  	%r2214, %r2214, %r1553;
	ld.global.u32 	%r1554, [%rd15+184];
	xor.b32  	%r2213, %r2213, %r1554;
	ld.global.u32 	%r1555, [%rd15+188];
	xor.b32  	%r2212, %r2212, %r1555;
	ld.global.u32 	%r1556, [%rd15+192];
	xor.b32  	%r2211, %r2211, %r1556;
	ld.global.u32 	%r1557, [%rd15+196];
	xor.b32  	%r2210, %r2210, %r1557;
$L__BB0_140:
	and.b32  	%r1559, %r1486, 1024;
	setp.eq.s32 	%p76, %r1559, 0;
	@%p76 bra 	$L__BB0_142;
	ld.global.u32 	%r1560, [%rd15+200];
	xor.b32  	%r2214, %r2214, %r1560;
	ld.global.u32 	%r1561, [%rd15+204];
	xor.b32  	%r2213, %r2213, %r1561;
	ld.global.u32 	%r1562, [%rd15+208];
	xor.b32  	%r2212, %r2212, %r1562;
	ld.global.u32 	%r1563, [%rd15+212];
	xor.b32  	%r2211, %r2211, %r1563;
	ld.global.u32 	%r1564, [%rd15+216];
	xor.b32  	%r2210, %r2210, %r1564;
$L__BB0_142:
	and.b32  	%r1566, %r1486, 2048;
	setp.eq.s32 	%p77, %r1566, 0;
	@%p77 bra 	$L__BB0_144;
	ld.global.u32 	%r1567, [%rd15+220];
	xor.b32  	%r2214, %r2214, %r1567;
	ld.global.u32 	%r1568, [%rd15+224];
	xor.b32  	%r2213, %r2213, %r1568;
	ld.global.u32 	%r1569, [%rd15+228];
	xor.b32  	%r2212, %r2212, %r1569;
	ld.global.u32 	%r1570, [%rd15+232];
	xor.b32  	%r2211, %r2211, %r1570;
	ld.global.u32 	%r1571, [%rd15+236];
	xor.b32  	%r2210, %r2210, %r1571;
$L__BB0_144:
	and.b32  	%r1573, %r1486, 4096;
	setp.eq.s32 	%p78, %r1573, 0;
	@%p78 bra 	$L__BB0_146;
	ld.global.u32 	%r1574, [%rd15+240];
	xor.b32  	%r2214, %r2214, %r1574;
	ld.global.u32 	%r1575, [%rd15+244];
	xor.b32  	%r2213, %r2213, %r1575;
	ld.global.u32 	%r1576, [%rd15+248];
	xor.b32  	%r2212, %r2212, %r1576;
	ld.global.u32 	%r1577, [%rd15+252];
	xor.b32  	%r2211, %r2211, %r1577;
	ld.global.u32 	%r1578, [%rd15+256];
	xor.b32  	%r2210, %r2210, %r1578;
$L__BB0_146:
	and.b32  	%r1580, %r1486, 8192;
	setp.eq.s32 	%p79, %r1580, 0;
	@%p79 bra 	$L__BB0_148;
	ld.global.u32 	%r1581, [%rd15+260];
	xor.b32  	%r2214, %r2214, %r1581;
	ld.global.u32 	%r1582, [%rd15+264];
	xor.b32  	%r2213, %r2213, %r1582;
	ld.global.u32 	%r1583, [%rd15+268];
	xor.b32  	%r2212, %r2212, %r1583;
	ld.global.u32 	%r1584, [%rd15+272];
	xor.b32  	%r2211, %r2211, %r1584;
	ld.global.u32 	%r1585, [%rd15+276];
	xor.b32  	%r2210, %r2210, %r1585;
$L__BB0_148:
	and.b32  	%r1587, %r1486, 16384;
	setp.eq.s32 	%p80, %r1587, 0;
	@%p80 bra 	$L__BB0_150;
	ld.global.u32 	%r1588, [%rd15+280];
	xor.b32  	%r2214, %r2214, %r1588;
	ld.global.u32 	%r1589, [%rd15+284];
	xor.b32  	%r2213, %r2213, %r1589;
	ld.global.u32 	%r1590, [%rd15+288];
	xor.b32  	%r2212, %r2212, %r1590;
	ld.global.u32 	%r1591, [%rd15+292];
	xor.b32  	%r2211, %r2211, %r1591;
	ld.global.u32 	%r1592, [%rd15+296];
	xor.b32  	%r2210, %r2210, %r1592;
$L__BB0_150:
	and.b32  	%r1594, %r1486, 32768;
	setp.eq.s32 	%p81, %r1594, 0;
	@%p81 bra 	$L__BB0_152;
	ld.global.u32 	%r1595, [%rd15+300];
	xor.b32  	%r2214, %r2214, %r1595;
	ld.global.u32 	%r1596, [%rd15+304];
	xor.b32  	%r2213, %r2213, %r1596;
	ld.global.u32 	%r1597, [%rd15+308];
	xor.b32  	%r2212, %r2212, %r1597;
	ld.global.u32 	%r1598, [%rd15+312];
	xor.b32  	%r2211, %r2211, %r1598;
	ld.global.u32 	%r1599, [%rd15+316];
	xor.b32  	%r2210, %r2210, %r1599;
$L__BB0_152:
	add.s32 	%r2209, %r2209, 16;
	setp.ne.s32 	%p82, %r2209, 32;
	@%p82 bra 	$L__BB0_120;
	mad.lo.s32 	%r1600, %r2203, -31, %r565;
	add.s32 	%r2203, %r1600, 1;
	setp.ne.s32 	%p83, %r2203, 5;
	@%p83 bra 	$L__BB0_119;
	st.local.u32 	[%rd2+4], %r2214;
	st.local.v2.u32 	[%rd2+8], {%r2213, %r2212};
	st.local.v2.u32 	[%rd2+16], {%r2211, %r2210};
	setp.eq.s64 	%p84, %rd13, 1;
	@%p84 bra 	$L__BB0_229;
	mov.b32 	%r2210, 0;
	mov.u32 	%r2211, %r2210;
	mov.u32 	%r2212, %r2210;
	mov.u32 	%r2213, %r2210;
	mov.u32 	%r2214, %r2210;
	mov.u32 	%r2295, %r2210;
$L__BB0_156:
	mul.wide.u32 	%rd53, %r2295, 4;
	add.s64 	%rd54, %rd2, %rd53;
	ld.local.u32 	%r740, [%rd54+4];
	shl.b32 	%r741, %r2295, 5;
	mov.b32 	%r2301, 0;
$L__BB0_157:
	.pragma "nounroll";
	shr.u32 	%r1603, %r740, %r2301;
	and.b32  	%r1604, %r1603, 1;
	setp.eq.b32 	%p85, %r1604, 1;
	not.pred 	%p86, %p85;
	add.s32 	%r1605, %r741, %r2301;
	mul.lo.s32 	%r1606, %r1605, 5;
	mul.wide.u32 	%rd55, %r1606, 4;
	add.s64 	%rd16, %rd14, %rd55;
	@%p86 bra 	$L__BB0_159;
	ld.global.u32 	%r1607, [%rd16];
	xor.b32  	%r2214, %r2214, %r1607;
	ld.global.u32 	%r1608, [%rd16+4];
	xor.b32  	%r2213, %r2213, %r1608;
	ld.global.u32 	%r1609, [%rd16+8];
	xor.b32  	%r2212, %r2212, %r1609;
	ld.global.u32 	%r1610, [%rd16+12];
	xor.b32  	%r2211, %r2211, %r1610;
	ld.global.u32 	%r1611, [%rd16+16];
	xor.b32  	%r2210, %r2210, %r1611;
$L__BB0_159:
	and.b32  	%r1613, %r1603, 2;
	setp.eq.s32 	%p87, %r1613, 0;
	@%p87 bra 	$L__BB0_161;
	ld.global.u32 	%r1614, [%rd16+20];
	xor.b32  	%r2214, %r2214, %r1614;
	ld.global.u32 	%r1615, [%rd16+24];
	xor.b32  	%r2213, %r2213, %r1615;
	ld.global.u32 	%r1616, [%rd16+28];
	xor.b32  	%r2212, %r2212, %r1616;
	ld.global.u32 	%r1617, [%rd16+32];
	xor.b32  	%r2211, %r2211, %r1617;
	ld.global.u32 	%r1618, [%rd16+36];
	xor.b32  	%r2210, %r2210, %r1618;
$L__BB0_161:
	and.b32  	%r1620, %r1603, 4;
	setp.eq.s32 	%p88, %r1620, 0;
	@%p88 bra 	$L__BB0_163;
	ld.global.u32 	%r1621, [%rd16+40];
	xor.b32  	%r2214, %r2214, %r1621;
	ld.global.u32 	%r1622, [%rd16+44];
	xor.b32  	%r2213, %r2213, %r1622;
	ld.global.u32 	%r1623, [%rd16+48];
	xor.b32  	%r2212, %r2212, %r1623;
	ld.global.u32 	%r1624, [%rd16+52];
	xor.b32  	%r2211, %r2211, %r1624;
	ld.global.u32 	%r1625, [%rd16+56];
	xor.b32  	%r2210, %r2210, %r1625;
$L__BB0_163:
	and.b32  	%r1627, %r1603, 8;
	setp.eq.s32 	%p89, %r1627, 0;
	@%p89 bra 	$L__BB0_165;
	ld.global.u32 	%r1628, [%rd16+60];
	xor.b32  	%r2214, %r2214, %r1628;
	ld.global.u32 	%r1629, [%rd16+64];
	xor.b32  	%r2213, %r2213, %r1629;
	ld.global.u32 	%r1630, [%rd16+68];
	xor.b32  	%r2212, %r2212, %r1630;
	ld.global.u32 	%r1631, [%rd16+72];
	xor.b32  	%r2211, %r2211, %r1631;
	ld.global.u32 	%r1632, [%rd16+76];
	xor.b32  	%r2210, %r2210, %r1632;
$L__BB0_165:
	and.b32  	%r1634, %r1603, 16;
	setp.eq.s32 	%p90, %r1634, 0;
	@%p90 bra 	$L__BB0_167;
	ld.global.u32 	%r1635, [%rd16+80];
	xor.b32  	%r2214, %r2214, %r1635;
	ld.global.u32 	%r1636, [%rd16+84];
	xor.b32  	%r2213, %r2213, %r1636;
	ld.global.u32 	%r1637, [%rd16+88];
	xor.b32  	%r2212, %r2212, %r1637;
	ld.global.u32 	%r1638, [%rd16+92];
	xor.b32  	%r2211, %r2211, %r1638;
	ld.global.u32 	%r1639, [%rd16+96];
	xor.b32  	%r2210, %r2210, %r1639;
$L__BB0_167:
	and.b32  	%r1641, %r1603, 32;
	setp.eq.s32 	%p91, %r1641, 0;
	@%p91 bra 	$L__BB0_169;
	ld.global.u32 	%r1642, [%rd16+100];
	xor.b32  	%r2214, %r2214, %r1642;
	ld.global.u32 	%r1643, [%rd16+104];
	xor.b32  	%r2213, %r2213, %r1643;
	ld.global.u32 	%r1644, [%rd16+108];
	xor.b32  	%r2212, %r2212, %r1644;
	ld.global.u32 	%r1645, [%rd16+112];
	xor.b32  	%r2211, %r2211, %r1645;
	ld.global.u32 	%r1646, [%rd16+116];
	xor.b32  	%r2210, %r2210, %r1646;
$L__BB0_169:
	and.b32  	%r1648, %r1603, 64;
	setp.eq.s32 	%p92, %r1648, 0;
	@%p92 bra 	$L__BB0_171;
	ld.global.u32 	%r1649, [%rd16+120];
	xor.b32  	%r2214, %r2214, %r1649;
	ld.global.u32 	%r1650, [%rd16+124];
	xor.b32  	%r2213, %r2213, %r1650;
	ld.global.u32 	%r1651, [%rd16+128];
	xor.b32  	%r2212, %r2212, %r1651;
	ld.global.u32 	%r1652, [%rd16+132];
	xor.b32  	%r2211, %r2211, %r1652;
	ld.global.u32 	%r1653, [%rd16+136];
	xor.b32  	%r2210, %r2210, %r1653;
$L__BB0_171:
	and.b32  	%r1655, %r1603, 128;
	setp.eq.s32 	%p93, %r1655, 0;
	@%p93 bra 	$L__BB0_173;
	ld.global.u32 	%r1656, [%rd16+140];
	xor.b32  	%r2214, %r2214, %r1656;
	ld.global.u32 	%r1657, [%rd16+144];
	xor.b32  	%r2213, %r2213, %r1657;
	ld.global.u32 	%r1658, [%rd16+148];
	xor.b32  	%r2212, %r2212, %r1658;
	ld.global.u32 	%r1659, [%rd16+152];
	xor.b32  	%r2211, %r2211, %r1659;
	ld.global.u32 	%r1660, [%rd16+156];
	xor.b32  	%r2210, %r2210, %r1660;
$L__BB0_173:
	and.b32  	%r1662, %r1603, 256;
	setp.eq.s32 	%p94, %r1662, 0;
	@%p94 bra 	$L__BB0_175;
	ld.global.u32 	%r1663, [%rd16+160];
	xor.b32  	%r2214, %r2214, %r1663;
	ld.global.u32 	%r1664, [%rd16+164];
	xor.b32  	%r2213, %r2213, %r1664;
	ld.global.u32 	%r1665, [%rd16+168];
	xor.b32  	%r2212, %r2212, %r1665;
	ld.global.u32 	%r1666, [%rd16+172];
	xor.b32  	%r2211, %r2211, %r1666;
	ld.global.u32 	%r1667, [%rd16+176];
	xor.b32  	%r2210, %r2210, %r1667;
$L__BB0_175:
	and.b32  	%r1669, %r1603, 512;
	setp.eq.s32 	%p95, %r1669, 0;
	@%p95 bra 	$L__BB0_177;
	ld.global.u32 	%r1670, [%rd16+180];
	xor.b32  	%r2214, %r2214, %r1670;
	ld.global.u32 	%r1671, [%rd16+184];
	xor.b32  	%r2213, %r2213, %r1671;
	ld.global.u32 	%r1672, [%rd16+188];
	xor.b32  	%r2212, %r2212, %r1672;
	ld.global.u32 	%r1673, [%rd16+192];
	xor.b32  	%r2211, %r2211, %r1673;
	ld.global.u32 	%r1674, [%rd16+196];
	xor.b32  	%r2210, %r2210, %r1674;
$L__BB0_177:
	and.b32  	%r1676, %r1603, 1024;
	setp.eq.s32 	%p96, %r1676, 0;
	@%p96 bra 	$L__BB0_179;
	ld.global.u32 	%r1677, [%rd16+200];
	xor.b32  	%r2214, %r2214, %r1677;
	ld.global.u32 	%r1678, [%rd16+204];
	xor.b32  	%r2213, %r2213, %r1678;
	ld.global.u32 	%r1679, [%rd16+208];
	xor.b32  	%r2212, %r2212, %r1679;
	ld.global.u32 	%r1680, [%rd16+212];
	xor.b32  	%r2211, %r2211, %r1680;
	ld.global.u32 	%r1681, [%rd16+216];
	xor.b32  	%r2210, %r2210, %r1681;
$L__BB0_179:
	and.b32  	%r1683, %r1603, 2048;
	setp.eq.s32 	%p97, %r1683, 0;
	@%p97 bra 	$L__BB0_181;
	ld.global.u32 	%r1684, [%rd16+220];
	xor.b32  	%r2214, %r2214, %r1684;
	ld.global.u32 	%r1685, [%rd16+224];
	xor.b32  	%r2213, %r2213, %r1685;
	ld.global.u32 	%r1686, [%rd16+228];
	xor.b32  	%r2212, %r2212, %r1686;
	ld.global.u32 	%r1687, [%rd16+232];
	xor.b32  	%r2211, %r2211, %r1687;
	ld.global.u32 	%r1688, [%rd16+236];
	xor.b32  	%r2210, %r2210, %r1688;
$L__BB0_181:
	and.b32  	%r1690, %r1603, 4096;
	setp.eq.s32 	%p98, %r1690, 0;
	@%p98 bra 	$L__BB0_183;
	ld.global.u32 	%r1691, [%rd16+240];
	xor.b32  	%r2214, %r2214, %r1691;
	ld.global.u32 	%r1692, [%rd16+244];
	xor.b32  	%r2213, %r2213, %r1692;
	ld.global.u32 	%r1693, [%rd16+248];
	xor.b32  	%r2212, %r2212, %r1693;
	ld.global.u32 	%r1694, [%rd16+252];
	xor.b32  	%r2211, %r2211, %r1694;
	ld.global.u32 	%r1695, [%rd16+256];
	xor.b32  	%r2210, %r2210, %r1695;
$L__BB0_183:
	and.b32  	%r1697, %r1603, 8192;
	setp.eq.s32 	%p99, %r1697, 0;
	@%p99 bra 	$L__BB0_185;
	ld.global.u32 	%r1698, [%rd16+260];
	xor.b32  	%r2214, %r2214, %r1698;
	ld.global.u32 	%r1699, [%rd16+264];
	xor.b32  	%r2213, %r2213, %r1699;
	ld.global.u32 	%r1700, [%rd16+268];
	xor.b32  	%r2212, %r2212, %r1700;
	ld.global.u32 	%r1701, [%rd16+272];
	xor.b32  	%r2211, %r2211, %r1701;
	ld.global.u32 	%r1702, [%rd16+276];
	xor.b32  	%r2210, %r2210, %r1702;
$L__BB0_185:
	and.b32  	%r1704, %r1603, 16384;
	setp.eq.s32 	%p100, %r1704, 0;
	@%p100 bra 	$L__BB0_187;
	ld.global.u32 	%r1705, [%rd16+280];
	xor.b32  	%r2214, %r2214, %r1705;
	ld.global.u32 	%r1706, [%rd16+284];
	xor.b32  	%r2213, %r2213, %r1706;
	ld.global.u32 	%r1707, [%rd16+288];
	xor.b32  	%r2212, %r2212, %r1707;
	ld.global.u32 	%r1708, [%rd16+292];
	xor.b32  	%r2211, %r2211, %r1708;
	ld.global.u32 	%r1709, [%rd16+296];
	xor.b32  	%r2210, %r2210, %r1709;
$L__BB0_187:
	and.b32  	%r1711, %r1603, 32768;
	setp.eq.s32 	%p101, %r1711, 0;
	@%p101 bra 	$L__BB0_189;
	ld.global.u32 	%r1712, [%rd16+300];
	xor.b32  	%r2214, %r2214, %r1712;
	ld.global.u32 	%r1713, [%rd16+304];
	xor.b32  	%r2213, %r2213, %r1713;
	ld.global.u32 	%r1714, [%rd16+308];
	xor.b32  	%r2212, %r2212, %r1714;
	ld.global.u32 	%r1715, [%rd16+312];
	xor.b32  	%r2211, %r2211, %r1715;
	ld.global.u32 	%r1716, [%rd16+316];
	xor.b32  	%r2210, %r2210, %r1716;
$L__BB0_189:
	add.s32 	%r2301, %r2301, 16;
	setp.ne.s32 	%p102, %r2301, 32;
	@%p102 bra 	$L__BB0_157;
	mad.lo.s32 	%r1717, %r2295, -31, %r741;
	add.s32 	%r2295, %r1717, 1;
	setp.ne.s32 	%p103, %r2295, 5;
	@%p103 bra 	$L__BB0_156;
	st.local.u32 	[%rd2+4], %r2214;
	st.local.v2.u32 	[%rd2+8], {%r2213, %r2212};
	st.local.v2.u32 	[%rd2+16], {%r2211, %r2210};
	setp.ne.s64 	%p104, %rd13, 3;
	@%p104 bra 	$L__BB0_229;
	mov.b32 	%r2210, 0;
	mov.u32 	%r2211, %r2210;
	mov.u32 	%r2212, %r2210;
	mov.u32 	%r2213, %r2210;
	mov.u32 	%r2214, %r2210;
	mov.u32 	%r2387, %r2210;
$L__BB0_193:
	mul.wide.u32 	%rd56, %r2387, 4;
	add.s64 	%rd57, %rd2, %rd56;
	ld.local.u32 	%r916, [%rd57+4];
	shl.b32 	%r917, %r2387, 5;
	mov.b32 	%r2393, 0;
$L__BB0_194:
	.pragma "nounroll";
	shr.u32 	%r1720, %r916, %r2393;
	and.b32  	%r1721, %r1720, 1;
	setp.eq.b32 	%p105, %r1721, 1;
	not.pred 	%p106, %p105;
	add.s32 	%r1722, %r917, %r2393;
	mul.lo.s32 	%r1723, %r1722, 5;
	mul.wide.u32 	%rd58, %r1723, 4;
	add.s64 	%rd17, %rd14, %rd58;
	@%p106 bra 	$L__BB0_196;
	ld.global.u32 	%r1724, [%rd17];
	xor.b32  	%r2214, %r2214, %r1724;
	ld.global.u32 	%r1725, [%rd17+4];
	xor.b32  	%r2213, %r2213, %r1725;
	ld.global.u32 	%r1726, [%rd17+8];
	xor.b32  	%r2212, %r2212, %r1726;
	ld.global.u32 	%r1727, [%rd17+12];
	xor.b32  	%r2211, %r2211, %r1727;
	ld.global.u32 	%r1728, [%rd17+16];
	xor.b32  	%r2210, %r2210, %r1728;
$L__BB0_196:
	and.b32  	%r1730, %r1720, 2;
	setp.eq.s32 	%p107, %r1730, 0;
	@%p107 bra 	$L__BB0_198;
	ld.global.u32 	%r1731, [%rd17+20];
	xor.b32  	%r2214, %r2214, %r1731;
	ld.global.u32 	%r1732, [%rd17+24];
	xor.b32  	%r2213, %r2213, %r1732;
	ld.global.u32 	%r1733, [%rd17+28];
	xor.b32  	%r2212, %r2212, %r1733;
	ld.global.u32 	%r1734, [%rd17+32];
	xor.b32  	%r2211, %r2211, %r1734;
	ld.global.u32 	%r1735, [%rd17+36];
	xor.b32  	%r2210, %r2210, %r1735;
$L__BB0_198:
	and.b32  	%r1737, %r1720, 4;
	setp.eq.s32 	%p108, %r1737, 0;
	@%p108 bra 	$L__BB0_200;
	ld.global.u32 	%r1738, [%rd17+40];
	xor.b32  	%r2214, %r2214, %r1738;
	ld.global.u32 	%r1739, [%rd17+44];
	xor.b32  	%r2213, %r2213, %r1739;
	ld.global.u32 	%r1740, [%rd17+48];
	xor.b32  	%r2212, %r2212, %r1740;
	ld.global.u32 	%r1741, [%rd17+52];
	xor.b32  	%r2211, %r2211, %r1741;
	ld.global.u32 	%r1742, [%rd17+56];
	xor.b32  	%r2210, %r2210, %r1742;
$L__BB0_200:
	and.b32  	%r1744, %r1720, 8;
	setp.eq.s32 	%p109, %r1744, 0;
	@%p109 bra 	$L__BB0_202;
	ld.global.u32 	%r1745, [%rd17+60];
	xor.b32  	%r2214, %r2214, %r1745;
	ld.global.u32 	%r1746, [%rd17+64];
	xor.b32  	%r2213, %r2213, %r1746;
	ld.global.u32 	%r1747, [%rd17+68];
	xor.b32  	%r2212, %r2212, %r1747;
	ld.global.u32 	%r1748, [%rd17+72];
	xor.b32  	%r2211, %r2211, %r1748;
	ld.global.u32 	%r1749, [%rd17+76];
	xor.b32  	%r2210, %r2210, %r1749;
$L__BB0_202:
	and.b32  	%r1751, %r1720, 16;
	setp.eq.s32 	%p110, %r1751, 0;
	@%p110 bra 	$L__BB0_204;
	ld.global.u32 	%r1752, [%rd17+80];
	xor.b32  	%r2214, %r2214, %r1752;
	ld.global.u32 	%r1753, [%rd17+84];
	xor.b32  	%r2213, %r2213, %r1753;
	ld.global.u32 	%r1754, [%rd17+88];
	xor.b32  	%r2212, %r2212, %r1754;
	ld.global.u32 	%r1755, [%rd17+92];
	xor.b32  	%r2211, %r2211, %r1755;
	ld.global.u32 	%r1756, [%rd17+96];
	xor.b32  	%r2210, %r2210, %r1756;
$L__BB0_204:
	and.b32  	%r1758, %r1720, 32;
	setp.eq.s32 	%p111, %r1758, 0;
	@%p111 bra 	$L__BB0_206;
	ld.global.u32 	%r1759, [%rd17+100];
	xor.b32  	%r2214, %r2214, %r1759;
	ld.global.u32 	%r1760, [%rd17+104];
	xor.b32  	%r2213, %r2213, %r1760;
	ld.global.u32 	%r1761, [%rd17+108];
	xor.b32  	%r2212, %r2212, %r1761;
	ld.global.u32 	%r1762, [%rd17+112];
	xor.b32  	%r2211, %r2211, %r1762;
	ld.global.u32 	%r1763, [%rd17+116];
	xor.b32  	%r2210, %r2210, %r1763;
$L__BB0_206:
	and.b32  	%r1765, %r1720, 64;
	setp.eq.s32 	%p112, %r1765, 0;
	@%p112 bra 	$L__BB0_208;
	ld.global.u32 	%r1766, [%rd17+120];
	xor.b32  	%r2214, %r2214, %r1766;
	ld.global.u32 	%r1767, [%rd17+124];
	xor.b32  	%r2213, %r2213, %r1767;
	ld.global.u32 	%r1768, [%rd17+128];
	xor.b32  	%r2212, %r2212, %r1768;
	ld.global.u32 	%r1769, [%rd17+132];
	xor.b32  	%r2211, %r2211, %r1769;
	ld.global.u32 	%r1770, [%rd17+136];
	xor.b32  	%r2210, %r2210, %r1770;
$L__BB0_208:
	and.b32  	%r1772, %r1720, 128;
	setp.eq.s32 	%p113, %r1772, 0;
	@%p113 bra 	$L__BB0_210;
	ld.global.u32 	%r1773, [%rd17+140];
	xor.b32  	%r2214, %r2214, %r1773;
	ld.global.u32 	%r1774, [%rd17+144];
	xor.b32  	%r2213, %r2213, %r1774;
	ld.global.u32 	%r1775, [%rd17+148];
	xor.b32  	%r2212, %r2212, %r1775;
	ld.global.u32 	%r1776, [%rd17+152];
	xor.b32  	%r2211, %r2211, %r1776;
	ld.global.u32 	%r1777, [%rd17+156];
	xor.b32  	%r2210, %r2210, %r1777;
$L__BB0_210:
	and.b32  	%r1779, %r1720, 256;
	setp.eq.s32 	%p114, %r1779, 0;
	@%p114 bra 	$L__BB0_212;
	ld.global.u32 	%r1780, [%rd17+160];
	xor.b32  	%r2214, %r2214, %r1780;
	ld.global.u32 	%r1781, [%rd17+164];
	xor.b32  	%r2213, %r2213, %r1781;
	ld.global.u32 	%r1782, [%rd17+168];
	xor.b32  	%r2212, %r2212, %r1782;
	ld.global.u32 	%r1783, [%rd17+172];
	xor.b32  	%r2211, %r2211, %r1783;
	ld.global.u32 	%r1784, [%rd17+176];
	xor.b32  	%r2210, %r2210, %r1784;
$L__BB0_212:
	and.b32  	%r1786, %r1720, 512;
	setp.eq.s32 	%p115, %r1786, 0;
	@%p115 bra 	$L__BB0_214;
	ld.global.u32 	%r1787, [%rd17+180];
	xor.b32  	%r2214, %r2214, %r1787;
	ld.global.u32 	%r1788, [%rd17+184];
	xor.b32  	%r2213, %r2213, %r1788;
	ld.global.u32 	%r1789, [%rd17+188];
	xor.b32  	%r2212, %r2212, %r1789;
	ld.global.u32 	%r1790, [%rd17+192];
	xor.b32  	%r2211, %r2211, %r1790;
	ld.global.u32 	%r1791, [%rd17+196];
	xor.b32  	%r2210, %r2210, %r1791;
$L__BB0_214:
	and.b32  	%r1793, %r1720, 1024;
	setp.eq.s32 	%p116, %r1793, 0;
	@%p116 bra 	$L__BB0_216;
	ld.global.u32 	%r1794, [%rd17+200];
	xor.b32  	%r2214, %r2214, %r1794;
	ld.global.u32 	%r1795, [%rd17+204];
	xor.b32  	%r2213, %r2213, %r1795;
	ld.global.u32 	%r1796, [%rd17+208];
	xor.b32  	%r2212, %r2212, %r1796;
	ld.global.u32 	%r1797, [%rd17+212];
	xor.b32  	%r2211, %r2211, %r1797;
	ld.global.u32 	%r1798, [%rd17+216];
	xor.b32  	%r2210, %r2210, %r1798;
$L__BB0_216:
	and.b32  	%r1800, %r1720, 2048;
	setp.eq.s32 	%p117, %r1800, 0;
	@%p117 bra 	$L__BB0_218;
	ld.global.u32 	%r1801, [%rd17+220];
	xor.b32  	%r2214, %r2214, %r1801;
	ld.global.u32 	%r1802, [%rd17+224];
	xor.b32  	%r2213, %r2213, %r1802;
	ld.global.u32 	%r1803, [%rd17+228];
	xor.b32  	%r2212, %r2212, %r1803;
	ld.global.u32 	%r1804, [%rd17+232];
	xor.b32  	%r2211, %r2211, %r1804;
	ld.global.u32 	%r1805, [%rd17+236];
	xor.b32  	%r2210, %r2210, %r1805;
$L__BB0_218:
	and.b32  	%r1807, %r1720, 4096;
	setp.eq.s32 	%p118, %r1807, 0;
	@%p118 bra 	$L__BB0_220;
	ld.global.u32 	%r1808, [%rd17+240];
	xor.b32  	%r2214, %r2214, %r1808;
	ld.global.u32 	%r1809, [%rd17+244];
	xor.b32  	%r2213, %r2213, %r1809;
	ld.global.u32 	%r1810, [%rd17+248];
	xor.b32  	%r2212, %r2212, %r1810;
	ld.global.u32 	%r1811, [%rd17+252];
	xor.b32  	%r2211, %r2211, %r1811;
	ld.global.u32 	%r1812, [%rd17+256];
	xor.b32  	%r2210, %r2210, %r1812;
$L__BB0_220:
	and.b32  	%r1814, %r1720, 8192;
	setp.eq.s32 	%p119, %r1814, 0;
	@%p119 bra 	$L__BB0_222;
	ld.global.u32 	%r1815, [%rd17+260];
	xor.b32  	%r2214, %r2214, %r1815;
	ld.global.u32 	%r1816, [%rd17+264];
	xor.b32  	%r2213, %r2213, %r1816;
	ld.global.u32 	%r1817, [%rd17+268];
	xor.b32  	%r2212, %r2212, %r1817;
	ld.global.u32 	%r1818, [%rd17+272];
	xor.b32  	%r2211, %r2211, %r1818;
	ld.global.u32 	%r1819, [%rd17+276];
	xor.b32  	%r2210, %r2210, %r1819;
$L__BB0_222:
	and.b32  	%r1821, %r1720, 16384;
	setp.eq.s32 	%p120, %r1821, 0;
	@%p120 bra 	$L__BB0_224;
	ld.global.u32 	%r1822, [%rd17+280];
	xor.b32  	%r2214, %r2214, %r1822;
	ld.global.u32 	%r1823, [%rd17+284];
	xor.b32  	%r2213, %r2213, %r1823;
	ld.global.u32 	%r1824, [%rd17+288];
	xor.b32  	%r2212, %r2212, %r1824;
	ld.global.u32 	%r1825, [%rd17+292];
	xor.b32  	%r2211, %r2211, %r1825;
	ld.global.u32 	%r1826, [%rd17+296];
	xor.b32  	%r2210, %r2210, %r1826;
$L__BB0_224:
	and.b32  	%r1828, %r1720, 32768;
	setp.eq.s32 	%p121, %r1828, 0;
	@%p121 bra 	$L__BB0_226;
	ld.global.u32 	%r1829, [%rd17+300];
	xor.b32  	%r2214, %r2214, %r1829;
	ld.global.u32 	%r1830, [%rd17+304];
	xor.b32  	%r2213, %r2213, %r1830;
	ld.global.u32 	%r1831, [%rd17+308];
	xor.b32  	%r2212, %r2212, %r1831;
	ld.global.u32 	%r1832, [%rd17+312];
	xor.b32  	%r2211, %r2211, %r1832;
	ld.global.u32 	%r1833, [%rd17+316];
	xor.b32  	%r2210, %r2210, %r1833;
$L__BB0_226:
	add.s32 	%r2393, %r2393, 16;
	setp.ne.s32 	%p122, %r2393, 32;
	@%p122 bra 	$L__BB0_194;
	mad.lo.s32 	%r1834, %r2387, -31, %r917;
	add.s32 	%r2387, %r1834, 1;
	setp.ne.s32 	%p123, %r2387, 5;
	@%p123 bra 	$L__BB0_193;
	st.local.u32 	[%rd2+4], %r2214;
	st.local.v2.u32 	[%rd2+8], {%r2213, %r2212};
	st.local.v2.u32 	[%rd2+16], {%r2211, %r2210};
$L__BB0_229:
	shr.u64 	%rd89, %rd12, 2;
	add.s32 	%r2197, %r2197, 1;
	setp.gt.u64 	%p124, %rd12, 3;
	@%p124 bra 	$L__BB0_117;
$L__BB0_230:
	cvt.u32.u64 	%r1835, %rd3;
	mul.lo.s32 	%r1097, %r1835, 362437;
	mov.u32 	%r1836, %nctaid.x;
	mov.u32 	%r1098, %ntid.x;
	mul.lo.s32 	%r1837, %r1836, %r1098;
	cvt.u64.u32 	%rd19, %r1837;
	and.b64  	%rd59, %rd34, -4294967296;
	setp.ne.s64 	%p125, %rd59, 0;
	@%p125 bra 	$L__BB0_232;
	cvt.u32.u64 	%r1838, %rd19;
	cvt.u32.u64 	%r1839, %rd34;
	div.u32 	%r1840, %r1839, %r1838;
	cvt.u64.u32 	%rd90, %r1840;
	bra.uni 	$L__BB0_233;
$L__BB0_232:
	div.u64 	%rd90, %rd34, %rd19;
$L__BB0_233:
	setp.lt.u64 	%p126, %rd34, %rd19;
	@%p126 bra 	$L__BB0_243;
	mad.lo.s32 	%r1842, %r1, %r1098, %r1835;
	cvt.u64.u32 	%rd61, %r1842;
	mul.lo.s64 	%rd23, %rd90, %rd61;
	max.u64 	%rd24, %rd90, 1;
	and.b64  	%rd25, %rd24, 3;
	setp.lt.u64 	%p127, %rd90, 4;
	add.s32 	%r2495, %r3, %r1097;
	mov.b64 	%rd94, 0;
	@%p127 bra 	$L__BB0_238;
	and.b64  	%rd94, %rd24, -4;
	add.s32 	%r2484, %r2, %r1097;
	mov.b64 	%rd92, 0;
	mov.u64 	%rd91, %rd94;
$L__BB0_236:
	.pragma "nounroll";
	mov.u32 	%r1102, %r2210;
	add.s64 	%rd63, %rd92, %rd23;
	shr.u32 	%r1843, %r2214, 2;
	xor.b32  	%r1844, %r1843, %r2214;
	shl.b32 	%r1845, %r1102, 4;
	shl.b32 	%r1846, %r1844, 1;
	xor.b32  	%r1847, %r1846, %r1845;
	xor.b32  	%r1848, %r1847, %r1844;
	xor.b32  	%r1107, %r1848, %r1102;
	add.s32 	%r1849, %r2484, %r1107;
	add.s32 	%r1850, %r1849, -637770787;
	cvt.rn.f32.u32 	%f1, %r1850;
	fma.rn.f32 	%f2, %f1, 0f2F800000, 0f2F000000;
	shl.b64 	%rd64, %rd63, 2;
	and.b64  	%rd65, %rd64, 17179869180;
	add.s64 	%rd66, %rd1, %rd65;
	st.global.f32 	[%rd66], %f2;
	shr.u32 	%r1851, %r2213, 2;
	xor.b32  	%r1852, %r1851, %r2213;
	shl.b32 	%r1853, %r1107, 4;
	shl.b32 	%r1854, %r1852, 1;
	xor.b32  	%r1855, %r1854, %r1853;
	xor.b32  	%r1856, %r1855, %r1852;
	xor.b32  	%r1108, %r1856, %r1107;
	add.s32 	%r1857, %r2484, %r1108;
	add.s32 	%r1858, %r1857, -637408350;
	cvt.rn.f32.u32 	%f3, %r1858;
	fma.rn.f32 	%f4, %f3, 0f2F800000, 0f2F000000;
	add.s64 	%rd67, %rd64, 4;
	and.b64  	%rd68, %rd67, 17179869180;
	add.s64 	%rd69, %rd1, %rd68;
	st.global.f32 	[%rd69], %f4;
	shr.u32 	%r1859, %r2212, 2;
	xor.b32  	%r1860, %r1859, %r2212;
	shl.b32 	%r1861, %r1108, 4;
	shl.b32 	%r1862, %r1860, 1;
	xor.b32  	%r1863, %r1862, %r1861;
	xor.b32  	%r1864, %r1863, %r1860;
	xor.b32  	%r1109, %r1864, %r1108;
	add.s32 	%r1865, %r2484, %r1109;
	add.s32 	%r1866, %r1865, -637045913;
	cvt.rn.f32.u32 	%f5, %r1866;
	fma.rn.f32 	%f6, %f5, 0f2F800000, 0f2F000000;
	add.s64 	%rd70, %rd64, 8;
	and.b64  	%rd71, %rd70, 17179869180;
	add.s64 	%rd72, %rd1, %rd71;
	st.global.f32 	[%rd72], %f6;
	shr.u32 	%r1867, %r2211, 2;
	xor.b32  	%r1868, %r1867, %r2211;
	shl.b32 	%r1869, %r1109, 4;
	shl.b32 	%r1870, %r1868, 1;
	xor.b32  	%r1871, %r1870, %r1869;
	xor.b32  	%r1872, %r1871, %r1868;
	xor.b32  	%r2210, %r1872, %r1109;
	add.s32 	%r1873, %r2484, %r2210;
	add.s32 	%r1874, %r1873, -636683476;
	cvt.rn.f32.u32 	%f7, %r1874;
	fma.rn.f32 	%f8, %f7, 0f2F800000, 0f2F000000;
	add.s64 	%rd73, %rd64, 12;
	and.b64  	%rd74, %rd73, 17179869180;
	add.s64 	%rd75, %rd1, %rd74;
	st.global.f32 	[%rd75], %f8;
	add.s64 	%rd92, %rd92, 4;
	add.s32 	%r2484, %r2484, 1449748;
	add.s64 	%rd91, %rd91, -4;
	setp.ne.s64 	%p128, %rd91, 0;
	mov.u32 	%r2211, %r1109;
	mov.u32 	%r2212, %r1108;
	mov.u32 	%r2213, %r1107;
	mov.u32 	%r2214, %r1102;
	@%p128 bra 	$L__BB0_236;
	add.s32 	%r2495, %r2484, -638133224;
	mov.u32 	%r2212, %r1108;
	mov.u32 	%r2213, %r1107;
	mov.u32 	%r2214, %r1102;
$L__BB0_238:
	setp.eq.s64 	%p129, %rd25, 0;
	@%p129 bra 	$L__BB0_243;
	setp.eq.s64 	%p130, %rd25, 1;
	@%p130 bra 	$L__BB0_241;
	add.s64 	%rd76, %rd94, %rd23;
	shr.u32 	%r1875, %r2214, 2;
	xor.b32  	%r1876, %r1875, %r2214;
	shl.b32 	%r1877, %r2210, 4;
	shl.b32 	%r1878, %r1876, 1;
	xor.b32  	%r1879, %r1878, %r1877;
	xor.b32  	%r1880, %r1879, %r1876;
	xor.b32  	%r1881, %r1880, %r2210;
	add.s32 	%r1882, %r2495, %r1881;
	add.s32 	%r1883, %r1882, 362437;
	cvt.rn.f32.u32 	%f9, %r1883;
	fma.rn.f32 	%f10, %f9, 0f2F800000, 0f2F000000;
	shl.b64 	%rd77, %rd76, 2;
	and.b64  	%rd78, %rd77, 17179869180;
	add.s64 	%rd79, %rd1, %rd78;
	st.global.f32 	[%rd79], %f10;
	shr.u32 	%r1884, %r2213, 2;
	xor.b32  	%r1885, %r1884, %r2213;
	shl.b32 	%r1886, %r1881, 4;
	shl.b32 	%r1887, %r1885, 1;
	xor.b32  	%r1888, %r1887, %r1886;
	xor.b32  	%r1889, %r1888, %r1885;
	xor.b32  	%r2210, %r1889, %r1881;
	add.s32 	%r2495, %r2495, 724874;
	add.s32 	%r1890, %r2210, %r2495;
	cvt.rn.f32.u32 	%f11, %r1890;
	fma.rn.f32 	%f12, %f11, 0f2F800000, 0f2F000000;
	add.s64 	%rd80, %rd77, 4;
	and.b64  	%rd81, %rd80, 17179869180;
	add.s64 	%rd82, %rd1, %rd81;
	st.global.f32 	[%rd82], %f12;
	add.s64 	%rd94, %rd94, 2;
	mov.u32 	%r2214, %r2212;
$L__BB0_241:
	and.b64  	%rd83, %rd24, 1;
	setp.eq.b64 	%p131, %rd83, 1;
	not.pred 	%p132, %p131;
	@%p132 bra 	$L__BB0_243;
	add.s64 	%rd84, %rd94, %rd23;
	shr.u32 	%r1891, %r2214, 2;
	xor.b32  	%r1892, %r1891, %r2214;
	shl.b32 	%r1893, %r2210, 4;
	shl.b32 	%r1894, %r1892, 1;
	xor.b32  	%r1895, %r1894, %r1893;
	xor.b32  	%r1896, %r1895, %r1892;
	xor.b32  	%r1897, %r1896, %r2210;
	add.s32 	%r1898, %r2495, %r1897;
	add.s32 	%r1899, %r1898, 362437;
	cvt.rn.f32.u32 	%f13, %r1899;
	fma.rn.f32 	%f14, %f13, 0f2F800000, 0f2F000000;
	shl.b64 	%rd85, %rd84, 2;
	and.b64  	%rd86, %rd85, 17179869180;
	add.s64 	%rd87, %rd1, %rd86;
	st.global.f32 	[%rd87], %f14;
$L__BB0_243:
	ret;

}


// ===== COMPILED SASS (sm_100) =====

	.target	sm_100

	.elftype	@"ET_EXEC"


//--------------------- .note.nv.tkinfo           --------------------------
	.section	.note.nv.tkinfo,"",@"SHT_NOTE"
	.sectionflags	@"SHF_NOTE_NV_TKINFO"
	.tkinfo
        /*0018*/ 	.word	0x00000002
        /*0030*/ 	.string	""
        /*0030*/ 	.string	"ptxas"
        /*0030*/ 	.string	"Cuda compilation tools, release 13.0, V13.0.88"
        /*0030*/ 	.string	"Build cuda_13.0.r13.0/compiler.36424714_0"
        /*0030*/ 	.string	"-arch sm_100 -m 64 "



//--------------------- .note.nv.cuinfo           --------------------------
	.section	.note.nv.cuinfo,"",@"SHT_NOTE"
	.sectionflags	@"SHF_NOTE_NV_CUINFO"
        /*0018*/ 	.short	0x0002
        /*001a*/ 	.short	0x0064
        /*001c*/ 	.short	0x0082
	.zero		2


//--------------------- .nv.info                  --------------------------
	.section	.nv.info,"",@"SHT_CUDA_INFO"
	.align	4


	//----- nvinfo : EIATTR_REGCOUNT
	.align		4
        /*0000*/ 	.byte	0x04, 0x2f
        /*0002*/ 	.short	(.L_10 - .L_9)
	.align		4
.L_9:
        /*0004*/ 	.word	index@(_Z11randomArrayPfmj)
        /*0008*/ 	.word	0x00000020


	//----- nvinfo : EIATTR_FRAME_SIZE
	.align		4
.L_10:
        /*000c*/ 	.byte	0x04, 0x11
        /*000e*/ 	.short	(.L_12 - .L_11)
	.align		4
.L_11:
        /*0010*/ 	.word	index@($__internal_0_$__cuda_sm20_div_u64)
        /*0014*/ 	.word	0x00000030


	//----- nvinfo : EIATTR_FRAME_SIZE
	.align		4
.L_12:
        /*0018*/ 	.byte	0x04, 0x11
        /*001a*/ 	.short	(.L_14 - .L_13)
	.align		4
.L_13:
        /*001c*/ 	.word	index@(_Z11randomArrayPfmj)
        /*0020*/ 	.word	0x00000030


	//----- nvinfo : EIATTR_MIN_STACK_SIZE
	.align		4
.L_14:
        /*0024*/ 	.byte	0x04, 0x12
        /*0026*/ 	.short	(.L_16 - .L_15)
	.align		4
.L_15:
        /*0028*/ 	.word	index@(_Z11randomArrayPfmj)
        /*002c*/ 	.word	0x00000030
.L_16:


//--------------------- .nv.compat                --------------------------
	.section	.nv.compat,"",@"SHT_CUDA_COMPAT_INFO"
	.align	4
        /*0000*/ 	.byte	0x02, 0x09, 0x00, 0x00, 0x02, 0x02, 0x01, 0x00, 0x02, 0x05, 0x05, 0x00, 0x03, 0x07, 0x01, 0x01
        /*0010*/ 	.byte	0x02, 0x03, 0x00, 0x00, 0x02, 0x06, 0x01, 0x00, 0x04, 0x0b, 0x08, 0x00, 0x09, 0x00, 0x00, 0x00
        /*0020*/ 	.byte	0x00, 0x00, 0x00, 0x00


//--------------------- .nv.info._Z11randomArrayPfmj --------------------------
	.section	.nv.info._Z11randomArrayPfmj,"",@"SHT_CUDA_INFO"
	.sectionflags	@""
	.align	4


	//----- nvinfo : EIATTR_CUDA_API_VERSION
	.align		4
        /*0000*/ 	.byte	0x04, 0x37
        /*0002*/ 	.short	(.L_18 - .L_17)
.L_17:
        /*0004*/ 	.word	0x00000082


	//----- nvinfo : EIATTR_KPARAM_INFO
	.align		4
.L_18:
        /*0008*/ 	.byte	0x04, 0x17
        /*000a*/ 	.short	(.L_20 - .L_19)
.L_19:
        /*000c*/ 	.word	0x00000000
        /*0010*/ 	.short	0x0002
        /*0012*/ 	.short	0x0010
        /*0014*/ 	.byte	0x00, 0xf0, 0x11, 0x00


	//----- nvinfo : EIATTR_KPARAM_INFO
	.align		4
.L_20:
        /*0018*/ 	.byte	0x04, 0x17
        /*001a*/ 	.short	(.L_22 - .L_21)
.L_21:
        /*001c*/ 	.word	0x00000000
        /*0020*/ 	.short	0x0001
        /*0022*/ 	.short	0x0008
        /*0024*/ 	.byte	0x00, 0xf0, 0x21, 0x00


	//----- nvinfo : EIATTR_KPARAM_INFO
	.align		4
.L_22:
        /*0028*/ 	.byte	0x04, 0x17
        /*002a*/ 	.short	(.L_24 - .L_23)
.L_23:
        /*002c*/ 	.word	0x00000000
        /*0030*/ 	.short	0x0000
        /*0032*/ 	.short	0x0000
        /*0034*/ 	.byte	0x00, 0xf5, 0x21, 0x00


	//----- nvinfo : EIATTR_SPARSE_MMA_MASK
	.align		4
.L_24:
        /*0038*/ 	.byte	0x03, 0x50
        /*003a*/ 	.short	0x0000


	//----- nvinfo : EIATTR_MAXREG_COUNT
	.align		4
        /*003c*/ 	.byte	0x03, 0x1b
        /*003e*/ 	.short	0x00ff


	//----- nvinfo : EIATTR_MERCURY_ISA_VERSION
	.align		4
        /*0040*/ 	.byte	0x03, 0x5f
        /*0042*/ 	.short	0x0101


	//----- nvinfo : EIATTR_VRC_CTA_INIT_COUNT
	.align		4
        /*0044*/ 	.byte	0x02, 0x4a
	.zero		1
	.zero		1


	//----- nvinfo : EIATTR_EXIT_INSTR_OFFSETS
	.align		4
        /*0048*/ 	.byte	0x04, 0x1c
        /*004a*/ 	.short	(.L_26 - .L_25)


	//   ....[0]....
.L_25:
        /*004c*/ 	.word	0x00004e50


	//   ....[1]....
        /*0050*/ 	.word	0x00005520


	//   ....[2]....
        /*0054*/ 	.word	0x00005810


	//   ....[3]....
        /*0058*/ 	.word	0x00005960


	//----- nvinfo : EIATTR_CRS_STACK_SIZE
	.align		4
.L_26:
        /*005c*/ 	.byte	0x04, 0x1e
        /*005e*/ 	.short	(.L_28 - .L_27)
.L_27:
        /*0060*/ 	.word	0x00000000


	//----- nvinfo : EIATTR_CBANK_PARAM_SIZE
	.align		4
.L_28:
        /*0064*/ 	.byte	0x03, 0x19
        /*0066*/ 	.short	0x0014


	//----- nvinfo : EIATTR_PARAM_CBANK
	.align		4
        /*0068*/ 	.byte	0x04, 0x0a
        /*006a*/ 	.short	(.L_30 - .L_29)
	.align		4
.L_29:
        /*006c*/ 	.word	index@(.nv.constant0._Z11randomArrayPfmj)
        /*0070*/ 	.short	0x0380
        /*0072*/ 	.short	0x0014


	//----- nvinfo : EIATTR_SW_WAR
	.align		4
.L_30:
        /*0074*/ 	.byte	0x04, 0x36
        /*0076*/ 	.short	(.L_32 - .L_31)
.L_31:
        /*0078*/ 	.word	0x00000008
.L_32:


//--------------------- .nv.callgraph             --------------------------
	.section	.nv.callgraph,"",@"SHT_CUDA_CALLGRAPH"
	.align	4
	.sectionentsize	8
	.align		4
        /*0000*/ 	.word	0x00000000
	.align		4
        /*0004*/ 	.word	0xffffffff
	.align		4
        /*0008*/ 	.word	0x00000000
	.align		4
        /*000c*/ 	.word	0xfffffffe
	.align		4
        /*0010*/ 	.word	0x00000000
	.align		4
        /*0014*/ 	.word	0xfffffffd
	.align		4
        /*0018*/ 	.word	0x00000000
	.align		4
        /*001c*/ 	.word	0xfffffffc


//--------------------- .nv.constant4             --------------------------
	.section	.nv.constant4,"a",@progbits
	.align	8
	.align		8
.nv.constant4:
        /*0000*/ 	.dword	precalc_xorwow_matrix
	.align		8
        /*0008*/ 	.dword	precalc_xorwow_offset_matrix
	.align		8
        /*0010*/ 	.dword	mrg32k3aM1
	.align		8
        /*0018*/ 	.dword	mrg32k3aM2
	.align		8
        /*0020*/ 	.dword	mrg32k3aM1SubSeq
	.align		8
        /*0028*/ 	.dword	mrg32k3aM2SubSeq
	.align		8
        /*0030*/ 	.dword	mrg32k3aM1Seq
	.align		8
        /*0038*/ 	.dword	mrg32k3aM2Seq


//--------------------- .nv.constant3             --------------------------
	.section	.nv.constant3,"a",@progbits
	.align	8
.nv.constant3:
	.type		__cr_lgamma_table,@object
	.size		__cr_lgamma_table,(.L_8 - __cr_lgamma_table)
__cr_lgamma_table:
        /*0000*/ 	.byte	0x00, 0x00, 0x00, 0x00, 0x00, 0x00, 0x00, 0x00, 0x00, 0x00, 0x00, 0x00, 0x00, 0x00, 0x00, 0x00
        /*0010*/ 	.byte	0xef, 0x39, 0xfa, 0xfe, 0x42, 0x2e, 0xe6, 0x3f, 0x02, 0x20, 0x2a, 0xfa, 0x0b, 0xab, 0xfc, 0x3f
        /*0020*/ 	.byte	0xf9, 0x2c, 0x92, 0x7c, 0xa7, 0x6c, 0x09, 0x40, 0xc9, 0x79, 0x44, 0x3c, 0x64, 0x26, 0x13, 0x40
        /*0030*/ 	.byte	0xca, 0x01, 0xcf, 0x3a, 0x27, 0x51, 0x1a, 0x40, 0x30, 0xcc, 0x2d, 0xf3, 0xe1, 0x0c, 0x21, 0x40
        /*0040*/ 	.byte	0x0d, 0xb7, 0xfc, 0x82, 0x8e, 0x35, 0x25, 0x40
.L_8:


//--------------------- .text._Z11randomArrayPfmj --------------------------
	.section	.text._Z11randomArrayPfmj,"ax",@progbits
	.align	128
        .global         _Z11randomArrayPfmj
        .type           _Z11randomArrayPfmj,@function
        .size           _Z11randomArrayPfmj,(.L_x_26 - _Z11randomArrayPfmj)
        .other          _Z11randomArrayPfmj,@"STO_CUDA_ENTRY STV_DEFAULT"
_Z11randomArrayPfmj:
.text._Z11randomArrayPfmj:
[----:B------:R-:W0:Y:S08]  /*0000*/  LDC R1, c[0x0][0x37c] ;  /* 0x0000df00ff017b82 */ /* 0x000e300000000800 */
[----:B------:R-:W1:Y:S01]  /*0010*/  LDC R0, c[0x0][0x390] ;  /* 0x0000e400ff007b82 */ /* 0x000e620000000800 */
[----:B0-----:R-:W-:Y:S01]  /*0020*/  VIADD R1, R1, 0xffffffd0 ;  /* 0xffffffd001017836 */ /* 0x001fe20000000000 */
[----:B------:R-:W0:Y:S01]  /*0030*/  LDCU.64 UR10, c[0x0][0x358] ;  /* 0x00006b00ff0a77ac */ /* 0x000e220008000a00 */
[----:B------:R-:W-:-:S02]  /*0040*/  IMAD.MOV.U32 R11, RZ, RZ, -0x75bd8fc ;  /* 0xf8a42704ff0b7424 */ /* 0x000fc400078e00ff */
[----:B------:R-:W-:Y:S02]  /*0050*/  IMAD.MOV.U32 R8, RZ, RZ, -0x23270784 ;  /* 0xdcd8f87cff087424 */ /* 0x000fe400078e00ff */
[----:B------:R-:W-:Y:S01]  /*0060*/  IMAD.MOV.U32 R7, RZ, RZ, -0x75bd8fc ;  /* 0xf8a42704ff077424 */ /* 0x000fe200078e00ff */
[----:B------:R-:W2:Y:S01]  /*0070*/  S2UR UR7, SR_CTAID.X ;  /* 0x00000000000779c3 */ /* 0x000ea20000002500 */
[----:B------:R-:W-:Y:S01]  /*0080*/  IMAD.MOV.U32 R2, RZ, RZ, -0x23270784 ;  /* 0xdcd8f87cff027424 */ /* 0x000fe200078e00ff */
[----:B-1----:R-:W-:-:S05]  /*0090*/  LOP3.LUT R0, R0, 0xaad26b49, RZ, 0x3c, !PT ;  /* 0xaad26b4900007812 */ /* 0x002fca00078e3cff */
[----:B------:R-:W-:Y:S01]  /*00a0*/  IMAD R0, R0, 0x4182bed5, RZ ;  /* 0x4182bed500007824 */ /* 0x000fe200078e02ff */
[----:B--2---:R-:W-:-:S03]  /*00b0*/  UISETP.NE.AND UP0, UPT, UR7, URZ, UPT ;  /* 0x000000ff0700728c */ /* 0x004fc6000bf05270 */
[C---:B------:R-:W-:Y:S01]  /*00c0*/  VIADD R3, R0.reuse, 0x583f19 ;  /* 0x00583f1900037836 */ /* 0x040fe20000000000 */
[C---:B------:R-:W-:Y:S01]  /*00d0*/  LOP3.LUT R6, R0.reuse, 0x159a55e5, RZ, 0x3c, !PT ;  /* 0x159a55e500067812 */ /* 0x040fe200078e3cff */
[C---:B------:R-:W-:Y:S02]  /*00e0*/  VIADD R4, R0.reuse, 0xd9f6dc18 ;  /* 0xd9f6dc1800047836 */ /* 0x040fe40000000000 */
[----:B------:R-:W-:Y:S02]  /*00f0*/  VIADD R5, R0, 0x75bcd15 ;  /* 0x075bcd1500057836 */ /* 0x000fe40000000000 */
[----:B------:R-:W-:Y:S02]  /*0100*/  IMAD.MOV.U32 R10, RZ, RZ, R6 ;  /* 0x000000ffff0a7224 */ /* 0x000fe400078e0006 */
[----:B------:R-:W-:Y:S01]  /*0110*/  IMAD.MOV.U32 R9, RZ, RZ, R3 ;  /* 0x000000ffff097224 */ /* 0x000fe200078e0003 */
[----:B------:R1:W-:Y:S01]  /*0120*/  STL.64 [R1], R4 ;  /* 0x0000000401007387 */ /* 0x0003e20000100a00 */
[----:B------:R-:W-:-:S03]  /*0130*/  IMAD.MOV.U32 R0, RZ, RZ, R1 ;  /* 0x000000ffff007224 */ /* 0x000fc600078e0001 */
[----:B------:R1:W-:Y:S04]  /*0140*/  STL.64 [R1+0x8], R10 ;  /* 0x0000080a01007387 */ /* 0x0003e80000100a00 */
[----:B------:R1:W-:Y:S01]  /*0150*/  STL.64 [R1+0x10], R8 ;  /* 0x0000100801007387 */ /* 0x0003e20000100a00 */
[----:B0-----:R-:W-:Y:S05]  /*0160*/  BRA.U !UP0, `(.L_x_0) ;  /* 0x0000002508507547 */ /* 0x001fea000b800000 */
[----:B-1----:R-:W-:Y:S01]  /*0170*/  IMAD.MOV.U32 R4, RZ, RZ, RZ ;  /* 0x000000ffff047224 */ /* 0x002fe200078e00ff */
[----:B------:R-:W-:Y:S01]  /*0180*/  UMOV UR8, UR7 ;  /* 0x0000000700087c82 */ /* 0x000fe20008000000 */
[----:B------:R-:W-:Y:S01]  /*0190*/  IMAD.MOV.U32 R7, RZ, RZ, -0x75bd8fc ;  /* 0xf8a42704ff077424 */ /* 0x000fe200078e00ff */
[----:B------:R-:W-:Y:S01]  /*01a0*/  UMOV UR4, URZ ;  /* 0x000000ff00047c82 */ /* 0x000fe20008000000 */
[----:B------:R-:W-:-:S07]  /*01b0*/  IMAD.MOV.U32 R2, RZ, RZ, -0x23270784 ;  /* 0xdcd8f87cff027424 */ /* 0x000fce00078e00ff */
.L_x_8:
[----:B------:R-:W-:-:S04]  /*01c0*/  ULOP3.LUT UR5, UR8, 0x3, URZ, 0xc0, !UPT ;  /* 0x0000000308057892 */ /* 0x000fc8000f8ec0ff */
[----:B------:R-:W-:-:S04]  /*01d0*/  UISETP.NE.U32.AND UP0, UPT, UR5, URZ, UPT ;  /* 0x000000ff0500728c */ /* 0x000fc8000bf05070 */
[----:B------:R-:W-:-:S09]  /*01e0*/  UISETP.NE.AND.EX UP0, UPT, URZ, URZ, UPT, UP0 ;  /* 0x000000ffff00728c */ /* 0x000fd2000bf05300 */
[----:B012---:R-:W-:Y:S05]  /*01f0*/  BRA.U !UP0, `(.L_x_1) ;  /* 0x00000025080c7547 */ /* 0x007fea000b800000 */
[----:B------:R-:W0:Y:S01]  /*0200*/  LDC.64 R8, c[0x4][RZ] ;  /* 0x01000000ff087b82 */ /* 0x000e220000000a00 */
[----:B------:R-:W-:Y:S01]  /*0210*/  IMAD.MOV.U32 R13, RZ, RZ, RZ ;  /* 0x000000ffff0d7224 */ /* 0x000fe200078e00ff */
[----:B------:R-:W-:Y:S02]  /*0220*/  CS2R R2, SRZ ;  /* 0x0000000000027805 */ /* 0x000fe4000001ff00 */
[----:B------:R-:W-:Y:S01]  /*0230*/  CS2R R6, SRZ ;  /* 0x0000000000067805 */ /* 0x000fe2000001ff00 */
[----:B------:R-:W-:Y:S02]  /*0240*/  IMAD.MOV.U32 R5, RZ, RZ, RZ ;  /* 0x000000ffff057224 */ /* 0x000fe400078e00ff */
[----:B0-----:R-:W-:-:S07]  /*0250*/  IMAD.WIDE.U32 R8, R4, 0xc80, R8 ;  /* 0x00000c8004087825 */ /* 0x001fce00078e0008 */
.L_x_3:
[----:B------:R-:W-:-:S06]  /*0260*/  IMAD R12, R13, 0x4, R0 ;  /* 0x000000040d0c7824 */ /* 0x000fcc00078e0200 */
[----:B------:R-:W5:Y:S01]  /*0270*/  LDL R12, [R12+0x4] ;  /* 0x000004000c0c7983 */ /* 0x000f620000100800 */
[----:B------:R-:W-:-:S07]  /*0280*/  IMAD.MOV.U32 R15, RZ, RZ, RZ ;  /* 0x000000ffff0f7224 */ /* 0x000fce00078e00ff */
.L_x_2:
[----:B-----5:R-:W-:Y:S01]  /*0290*/  SHF.R.U32.HI R20, RZ, R15, R12 ;  /* 0x0000000fff147219 */ /* 0x020fe2000001160c */
[----:B------:R-:W-:-:S03]  /*02a0*/  IMAD.SHL.U32 R10, R13, 0x20, RZ ;  /* 0x000000200d0a7824 */ /* 0x000fc600078e00ff */
[----:B------:R-:W-:Y:S01]  /*02b0*/  LOP3.LUT R11, R20, 0x1, RZ, 0xc0, !PT ;  /* 0x00000001140b7812 */ /* 0x000fe200078ec0ff */
[----:B------:R-:W-:-:S03]  /*02c0*/  IMAD.IADD R10, R10, 0x1, R15 ;  /* 0x000000010a0a7824 */ /* 0x000fc600078e020f */
[----:B------:R-:W-:Y:S01]  /*02d0*/  ISETP.NE.U32.AND P0, PT, R11, 0x1, PT ;  /* 0x000000010b00780c */ /* 0x000fe20003f05070 */
[----:B------:R-:W-:-:S03]  /*02e0*/  IMAD R11, R10, 0x5, RZ ;  /* 0x000000050a0b7824 */ /* 0x000fc600078e02ff */
[----:B------:R-:W-:Y:S01]  /*02f0*/  R2P PR, R20, 0x7e ;  /* 0x0000007e14007804 */ /* 0x000fe20000000000 */
[----:B------:R-:W-:-:S08]  /*0300*/  IMAD.WIDE.U32 R10, R11, 0x4, R8 ;  /* 0x000000040b0a7825 */ /* 0x000fd000078e0008 */
[----:B------:R-:W2:Y:S04]  /*0310*/  @!P0 LDG.E R18, desc[UR10][R10.64+0x10] ;  /* 0x0000100a0a128981 */ /* 0x000ea8000c1e1900 */
[----:B------:R-:W3:Y:S04]  /*0320*/  @P1 LDG.E R22, desc[UR10][R10.64+0x24] ;  /* 0x0000240a0a161981 */ /* 0x000ee8000c1e1900 */
[----:B------:R-:W4:Y:S04]  /*0330*/  @P2 LDG.E R24, desc[UR10][R10.64+0x38] ;  /* 0x0000380a0a182981 */ /* 0x000f28000c1e1900 */
[----:B------:R-:W4:Y:S04]  /*0340*/  @P3 LDG.E R26, desc[UR10][R10.64+0x4c] ;  /* 0x00004c0a0a1a3981 */ /* 0x000f28000c1e1900 */
[----:B------:R-:W4:Y:S04]  /*0350*/  @!P0 LDG.E R16, desc[UR10][R10.64] ;  /* 0x0000000a0a108981 */ /* 0x000f28000c1e1900 */
[----:B------:R-:W4:Y:S04]  /*0360*/  @P4 LDG.E R28, desc[UR10][R10.64+0x60] ;  /* 0x0000600a0a1c4981 */ /* 0x000f28000c1e1900 */
[----:B------:R-:W4:Y:S04]  /*0370*/  @P5 LDG.E R14, desc[UR10][R10.64+0x74] ;  /* 0x0000740a0a0e5981 */ /* 0x000f28000c1e1900 */
[----:B------:R-:W4:Y:S04]  /*0380*/  @!P0 LDG.E R17, desc[UR10][R10.64+0x4] ;  /* 0x0000040a0a118981 */ /* 0x000f28000c1e1900 */
[----:B------:R-:W4:Y:S04]  /*0390*/  @!P0 LDG.E R19, desc[UR10][R10.64+0xc] ;  /* 0x00000c0a0a138981 */ /* 0x000f28000c1e1900 */
[----:B------:R-:W4:Y:S04]  /*03a0*/  @P1 LDG.E R21, desc[UR10][R10.64+0x18] ;  /* 0x0000180a0a151981 */ /* 0x000f28000c1e1900 */
[----:B------:R-:W4:Y:S04]  /*03b0*/  @P1 LDG.E R23, desc[UR10][R10.64+0x20] ;  /* 0x0000200a0a171981 */ /* 0x000f28000c1e1900 */
[----:B------:R-:W4:Y:S04]  /*03c0*/  @P2 LDG.E R25, desc[UR10][R10.64+0x2c] ;  /* 0x00002c0a0a192981 */ /* 0x000f28000c1e1900 */
[----:B------:R-:W4:Y:S01]  /*03d0*/  @P5 LDG.E R27, desc[UR10][R10.64+0x68] ;  /* 0x0000680a0a1b5981 */ /* 0x000f22000c1e1900 */
[----:B--2---:R-:W-:-:S03]  /*03e0*/  @!P0 LOP3.LUT R3, R3, R18, RZ, 0x3c, !PT ;  /* 0x0000001203038212 */ /* 0x004fc600078e3cff */
[----:B------:R-:W2:Y:S01]  /*03f0*/  @P1 LDG.E R18, desc[UR10][R10.64+0x14] ;  /* 0x0000140a0a121981 */ /* 0x000ea2000c1e1900 */
[----:B---3--:R-:W-:-:S03]  /*0400*/  @P1 LOP3.LUT R3, R3, R22, RZ, 0x3c, !PT ;  /* 0x0000001603031212 */ /* 0x008fc600078e3cff */
[----:B------:R-:W3:Y:S01]  /*0410*/  @P1 LDG.E R22, desc[UR10][R10.64+0x1c] ;  /* 0x00001c0a0a161981 */ /* 0x000ee2000c1e1900 */
[----:B----4-:R-:W-:-:S03]  /*0420*/  @P2 LOP3.LUT R3, R3, R24, RZ, 0x3c, !PT ;  /* 0x0000001803032212 */ /* 0x010fc600078e3cff */
[----:B------:R-:W4:Y:S01]  /*0430*/  @P2 LDG.E R24, desc[UR10][R10.64+0x28] ;  /* 0x0000280a0a182981 */ /* 0x000f22000c1e1900 */
[----:B------:R-:W-:-:S03]  /*0440*/  @P3 LOP3.LUT R3, R3, R26, RZ, 0x3c, !PT ;  /* 0x0000001a03033212 */ /* 0x000fc600078e3cff */
[----:B------:R-:W4:Y:S01]  /*0450*/  @P6 LDG.E R26, desc[UR10][R10.64+0x88] ;  /* 0x0000880a0a1a6981 */ /* 0x000f22000c1e1900 */
[----:B------:R-:W-:-:S03]  /*0460*/  @!P0 LOP3.LUT R5, R5, R16, RZ, 0x3c, !PT ;  /* 0x0000001005058212 */ /* 0x000fc600078e3cff */
[----:B------:R-:W3:Y:S01]  /*0470*/  @!P0 LDG.E R16, desc[UR10][R10.64+0x8] ;  /* 0x0000080a0a108981 */ /* 0x000ee2000c1e1900 */
[----:B------:R-:W-:-:S04]  /*0480*/  @P4 LOP3.LUT R3, R3, R28, RZ, 0x3c, !PT ;  /* 0x0000001c03034212 */ /* 0x000fc800078e3cff */
[----:B------:R-:W-:Y:S02]  /*0490*/  @P5 LOP3.LUT R3, R3, R14, RZ, 0x3c, !PT ;  /* 0x0000000e03035212 */ /* 0x000fe400078e3cff */
[----:B------:R-:W4:Y:S01]  /*04a0*/  @P2 LDG.E R14, desc[UR10][R10.64+0x30] ;  /* 0x0000300a0a0e2981 */ /* 0x000f22000c1e1900 */
[----:B------:R-:W-:-:S03]  /*04b0*/  @!P0 LOP3.LUT R6, R6, R17, RZ, 0x3c, !PT ;  /* 0x0000001106068212 */ /* 0x000fc600078e3cff */
[----:B------:R-:W4:Y:S01]  /*04c0*/  @P2 LDG.E R17, desc[UR10][R10.64+0x34] ;  /* 0x0000340a0a112981 */ /* 0x000f22000c1e1900 */
[----:B------:R-:W-:-:S03]  /*04d0*/  @!P0 LOP3.LUT R2, R2, R19, RZ, 0x3c, !PT ;  /* 0x0000001302028212 */ /* 0x000fc600078e3cff */
[----:B------:R-:W4:Y:S01]  /*04e0*/  @P3 LDG.E R19, desc[UR10][R10.64+0x40] ;  /* 0x0000400a0a133981 */ /* 0x000f22000c1e1900 */
[----:B------:R-:W-:-:S03]  /*04f0*/  @P1 LOP3.LUT R6, R6, R21, RZ, 0x3c, !PT ;  /* 0x0000001506061212 */ /* 0x000fc600078e3cff */
[----:B------:R-:W4:Y:S01]  /*0500*/  @P3 LDG.E R21, desc[UR10][R10.64+0x48] ;  /* 0x0000480a0a153981 */ /* 0x000f22000c1e1900 */
[----:B------:R-:W-:-:S03]  /*0510*/  @P1 LOP3.LUT R2, R2, R23, RZ, 0x3c, !PT ;  /* 0x0000001702021212 */ /* 0x000fc600078e3cff */
[----:B------:R-:W4:Y:S01]  /*0520*/  @P4 LDG.E R23, desc[UR10][R10.64+0x54] ;  /* 0x0000540a0a174981 */ /* 0x000f22000c1e1900 */
[----:B------:R-:W-:-:S03]  /*0530*/  @P2 LOP3.LUT R6, R6, R25, RZ, 0x3c, !PT ;  /* 0x0000001906062212 */ /* 0x000fc600078e3cff */
[----:B------:R-:W4:Y:S01]  /*0540*/  @P4 LDG.E R25, desc[UR10][R10.64+0x5c] ;  /* 0x00005c0a0a194981 */ /* 0x000f22000c1e1900 */
[----:B--2---:R-:W-:-:S03]  /*0550*/  @P1 LOP3.LUT R5, R5, R18, RZ, 0x3c, !PT ;  /* 0x0000001205051212 */ /* 0x004fc600078e3cff */
[----:B------:R-:W2:Y:S01]  /*0560*/  @P3 LDG.E R18, desc[UR10][R10.64+0x44] ;  /* 0x0000440a0a123981 */ /* 0x000ea2000c1e1900 */
[----:B---3--:R-:W-:-:S03]  /*0570*/  @!P0 LOP3.LUT R7, R7, R16, RZ, 0x3c, !PT ;  /* 0x0000001007078212 */ /* 0x008fc600078e3cff */
[----:B------:R-:W3:Y:S01]  /*0580*/  @P3 LDG.E R16, desc[UR10][R10.64+0x3c] ;  /* 0x00003c0a0a103981 */ /* 0x000ee2000c1e1900 */
[----:B------:R-:W-:Y:S02]  /*0590*/  @P1 LOP3.LUT R7, R7, R22, RZ, 0x3c, !PT ;  /* 0x0000001607071212 */ /* 0x000fe400078e3cff */
[----:B----4-:R-:W-:Y:S01]  /*05a0*/  @P2 LOP3.LUT R5, R5, R24, RZ, 0x3c, !PT ;  /* 0x0000001805052212 */ /* 0x010fe200078e3cff */
[----:B------:R-:W4:Y:S01]  /*05b0*/  @P4 LDG.E R22, desc[UR10][R10.64+0x58] ;  /* 0x0000580a0a164981 */ /* 0x000f22000c1e1900 */
[----:B------:R-:W-:-:S03]  /*05c0*/  @P2 LOP3.LUT R7, R7, R14, RZ, 0x3c, !PT ;  /* 0x0000000e07072212 */ /* 0x000fc600078e3cff */
[----:B------:R-:W4:Y:S04]  /*05d0*/  @P4 LDG.E R14, desc[UR10][R10.64+0x50] ;  /* 0x0000500a0a0e4981 */ /* 0x000f28000c1e1900 */
[----:B------:R-:W4:Y:S01]  /*05e0*/  @P5 LDG.E R24, desc[UR10][R10.64+0x64] ;  /* 0x0000640a0a185981 */ /* 0x000f22000c1e1900 */
[----:B------:R-:W-:Y:S02]  /*05f0*/  LOP3.LUT P0, RZ, R20, 0x80, RZ, 0xc0, !PT ;  /* 0x0000008014ff7812 */ /* 0x000fe4000780c0ff */
[----:B------:R-:W-:Y:S02]  /*0600*/  @P2 LOP3.LUT R2, R2, R17, RZ, 0x3c, !PT ;  /* 0x0000001102022212 */ /* 0x000fe400078e3cff */
[----:B------:R-:W4:Y:S01]  /*0610*/  @P5 LDG.E R17, desc[UR10][R10.64+0x70] ;  /* 0x0000700a0a115981 */ /* 0x000f22000c1e1900 */
[----:B------:R-:W-:-:S02]  /*0620*/  @P3 LOP3.LUT R6, R6, R19, RZ, 0x3c, !PT ;  /* 0x0000001306063212 */ /* 0x000fc400078e3cff */
[----:B------:R-:W-:Y:S01]  /*0630*/  @P3 LOP3.LUT R2, R2, R21, RZ, 0x3c, !PT ;  /* 0x0000001502023212 */ /* 0x000fe200078e3cff */
[----:B------:R-:W4:Y:S01]  /*0640*/  @P6 LDG.E R19, desc[UR10][R10.64+0x7c] ;  /* 0x00007c0a0a136981 */ /* 0x000f22000c1e1900 */
[----:B------:R-:W-:-:S03]  /*0650*/  @P6 LOP3.LUT R3, R3, R26, RZ, 0x3c, !PT ;  /* 0x0000001a03036212 */ /* 0x000fc600078e3cff */
[----:B------:R-:W4:Y:S01]  /*0660*/  @P6 LDG.E R21, desc[UR10][R10.64+0x84] ;  /* 0x0000840a0a156981 */ /* 0x000f22000c1e1900 */
[----:B------:R-:W-:Y:S02]  /*0670*/  @P4 LOP3.LUT R6, R6, R23, RZ, 0x3c, !PT ;  /* 0x0000001706064212 */ /* 0x000fe400078e3cff */
[----:B------:R-:W-:Y:S01]  /*0680*/  @P4 LOP3.LUT R2, R2, R25, RZ, 0x3c, !PT ;  /* 0x0000001902024212 */ /* 0x000fe200078e3cff */
[----:B------:R-:W4:Y:S04]  /*0690*/  @P0 LDG.E R23, desc[UR10][R10.64+0x90] ;  /* 0x0000900a0a170981 */ /* 0x000f28000c1e1900 */
[----:B------:R-:W4:Y:S04]  /*06a0*/  @P0 LDG.E R25, desc[UR10][R10.64+0x98] ;  /* 0x0000980a0a190981 */ /* 0x000f28000c1e1900 */
[----:B------:R-:W4:Y:S01]  /*06b0*/  @P0 LDG.E R26, desc[UR10][R10.64+0x9c] ;  /* 0x00009c0a0a1a0981 */ /* 0x000f22000c1e1900 */
[----:B--2---:R-:W-:-:S03]  /*06c0*/  @P3 LOP3.LUT R7, R7, R18, RZ, 0x3c, !PT ;  /* 0x0000001207073212 */ /* 0x004fc600078e3cff */
[----:B------:R-:W2:Y:S01]  /*06d0*/  @P6 LDG.E R18, desc[UR10][R10.64+0x80] ;  /* 0x0000800a0a126981 */ /* 0x000ea2000c1e1900 */
[----:B---3--:R-:W-:-:S03]  /*06e0*/  @P3 LOP3.LUT R5, R5, R16, RZ, 0x3c, !PT ;  /* 0x0000001005053212 */ /* 0x008fc600078e3cff */
[----:B------:R-:W3:Y:S01]  /*06f0*/  @P6 LDG.E R16, desc[UR10][R10.64+0x78] ;  /* 0x0000780a0a106981 */ /* 0x000ee2000c1e1900 */
[----:B----4-:R-:W-:-:S03]  /*0700*/  @P4 LOP3.LUT R5, R5, R14, RZ, 0x3c, !PT ;  /* 0x0000000e05054212 */ /* 0x010fc600078e3cff */
[----:B------:R-:W4:Y:S01]  /*0710*/  @P5 LDG.E R14, desc[UR10][R10.64+0x6c] ;  /* 0x00006c0a0a0e5981 */ /* 0x000f22000c1e1900 */
[----:B------:R-:W-:Y:S02]  /*0720*/  @P4 LOP3.LUT R7, R7, R22, RZ, 0x3c, !PT ;  /* 0x0000001607074212 */ /* 0x000fe400078e3cff */
[----:B------:R-:W-:Y:S01]  /*0730*/  @P5 LOP3.LUT R5, R5, R24, RZ, 0x3c, !PT ;  /* 0x0000001805055212 */ /* 0x000fe200078e3cff */
[----:B------:R-:W2:Y:S04]  /*0740*/  @P0 LDG.E R22, desc[UR10][R10.64+0x8c] ;  /* 0x00008c0a0a160981 */ /* 0x000ea8000c1e1900 */
[----:B------:R-:W2:Y:S01]  /*0750*/  @P0 LDG.E R24, desc[UR10][R10.64+0x94] ;  /* 0x0000940a0a180981 */ /* 0x000ea2000c1e1900 */
[----:B------:R-:W-:Y:S02]  /*0760*/  @P5 LOP3.LUT R6, R6, R27, RZ, 0x3c, !PT ;  /* 0x0000001b06065212 */ /* 0x000fe400078e3cff */
[----:B------:R-:W-:-:S02]  /*0770*/  @P5 LOP3.LUT R2, R2, R17, RZ, 0x3c, !PT ;  /* 0x0000001102025212 */ /* 0x000fc400078e3cff */
[----:B------:R-:W-:Y:S02]  /*0780*/  @P6 LOP3.LUT R6, R6, R19, RZ, 0x3c, !PT ;  /* 0x0000001306066212 */ /* 0x000fe400078e3cff */
[----:B------:R-:W-:Y:S02]  /*0790*/  @P6 LOP3.LUT R2, R2, R21, RZ, 0x3c, !PT ;  /* 0x0000001502026212 */ /* 0x000fe400078e3cff */
[----:B------:R-:W-:Y:S02]  /*07a0*/  @P0 LOP3.LUT R6, R6, R23, RZ, 0x3c, !PT ;  /* 0x0000001706060212 */ /* 0x000fe400078e3cff */
[----:B------:R-:W-:Y:S02]  /*07b0*/  @P0 LOP3.LUT R2, R2, R25, RZ, 0x3c, !PT ;  /* 0x0000001902020212 */ /* 0x000fe400078e3cff */
[----:B------:R-:W-:Y:S02]  /*07c0*/  @P0 LOP3.LUT R3, R3, R26, RZ, 0x3c, !PT ;  /* 0x0000001a03030212 */ /* 0x000fe400078e3cff */
[----:B---3--:R-:W-:-:S02]  /*07d0*/  @P6 LOP3.LUT R5, R5, R16, RZ, 0x3c, !PT ;  /* 0x0000001005056212 */ /* 0x008fc400078e3cff */
[----:B----4-:R-:W-:-:S04]  /*07e0*/  @P5 LOP3.LUT R7, R7, R14, RZ, 0x3c, !PT ;  /* 0x0000000e07075212 */ /* 0x010fc800078e3cff */
[----:B--2---:R-:W-:Y:S02]  /*07f0*/  @P6 LOP3.LUT R7, R7, R18, RZ, 0x3c, !PT ;  /* 0x0000001207076212 */ /* 0x004fe400078e3cff */
[----:B------:R-:W-:Y:S02]  /*0800*/  @P0 LOP3.LUT R5, R5, R22, RZ, 0x3c, !PT ;  /* 0x0000001605050212 */ /* 0x000fe400078e3cff */
[----:B------:R-:W-:Y:S02]  /*0810*/  @P0 LOP3.LUT R7, R7, R24, RZ, 0x3c, !PT ;  /* 0x0000001807070212 */ /* 0x000fe400078e3cff */
[----:B------:R-:W-:-:S13]  /*0820*/  R2P PR, R20.B1, 0x7f ;  /* 0x0000007f14007804 */ /* 0x000fda0000001000 */
[----:B------:R-:W2:Y:S04]  /*0830*/  @P0 LDG.E R14, desc[UR10][R10.64+0xb0] ;  /* 0x0000b00a0a0e0981 */ /* 0x000ea8000c1e1900 */
[----:B------:R-:W3:Y:S04]  /*0840*/  @P1 LDG.E R24, desc[UR10][R10.64+0xc4] ;  /* 0x0000c40a0a181981 */ /* 0x000ee8000c1e1900 */
[----:B------:R-:W4:Y:S04]  /*0850*/  @P2 LDG.E R26, desc[UR10][R10.64+0xd8] ;  /* 0x0000d80a0a1a2981 */ /* 0x000f28000c1e1900 */
        /* <DEDUP_REMOVED lines=9> */
[----:B------:R-:W4:Y:S01]  /*08f0*/  @P6 LDG.E R27, desc[UR10][R10.64+0x128] ;  /* 0x0001280a0a1b6981 */ /* 0x000f22000c1e1900 */
[----:B--2---:R-:W-:-:S03]  /*0900*/  @P0 LOP3.LUT R3, R3, R14, RZ, 0x3c, !PT ;  /* 0x0000000e03030212 */ /* 0x004fc600078e3cff */
[----:B------:R-:W2:Y:S01]  /*0910*/  @P1 LDG.E R14, desc[UR10][R10.64+0xbc] ;  /* 0x0000bc0a0a0e1981 */ /* 0x000ea2000c1e1900 */
[----:B---3--:R-:W-:-:S03]  /*0920*/  @P1 LOP3.LUT R3, R3, R24, RZ, 0x3c, !PT ;  /* 0x0000001803031212 */ /* 0x008fc600078e3cff */
[----:B------:R-:W3:Y:S01]  /*0930*/  @P1 LDG.E R24, desc[UR10][R10.64+0xb4] ;  /* 0x0000b40a0a181981 */ /* 0x000ee2000c1e1900 */
[----:B----4-:R-:W-:-:S04]  /*0940*/  @P2 LOP3.LUT R3, R3, R26, RZ, 0x3c, !PT ;  /* 0x0000001a03032212 */ /* 0x010fc800078e3cff */
[----:B------:R-:W-:-:S04]  /*0950*/  @P3 LOP3.LUT R3, R3, R28, RZ, 0x3c, !PT ;  /* 0x0000001c03033212 */ /* 0x000fc800078e3cff */
[----:B------:R-:W-:Y:S02]  /*0960*/  @P4 LOP3.LUT R3, R3, R16, RZ, 0x3c, !PT ;  /* 0x0000001003034212 */ /* 0x000fe400078e3cff */
[----:B------:R-:W4:Y:S01]  /*0970*/  @P2 LDG.E R16, desc[UR10][R10.64+0xc8] ;  /* 0x0000c80a0a102981 */ /* 0x000f22000c1e1900 */
[----:B------:R-:W-:-:S03]  /*0980*/  @P0 LOP3.LUT R5, R5, R18, RZ, 0x3c, !PT ;  /* 0x0000001205050212 */ /* 0x000fc600078e3cff */
        /* <DEDUP_REMOVED lines=9> */
[----:B------:R-:W-:Y:S02]  /*0a20*/  LOP3.LUT P0, RZ, R20, 0x8000, RZ, 0xc0, !PT ;  /* 0x0000800014ff7812 */ /* 0x000fe4000780c0ff */
[----:B------:R-:W-:Y:S01]  /*0a30*/  @P1 LOP3.LUT R6, R6, R23, RZ, 0x3c, !PT ;  /* 0x0000001706061212 */ /* 0x000fe200078e3cff */
[----:B------:R-:W4:Y:S01]  /*0a40*/  @P3 LDG.E R20, desc[UR10][R10.64+0xdc] ;  /* 0x0000dc0a0a143981 */ /* 0x000f22000c1e1900 */
[----:B------:R-:W-:-:S03]  /*0a50*/  @P1 LOP3.LUT R2, R2, R17, RZ, 0x3c, !PT ;  /* 0x0000001102021212 */ /* 0x000fc600078e3cff */
[----:B------:R-:W4:Y:S04]  /*0a60*/  @P3 LDG.E R23, desc[UR10][R10.64+0xe0] ;  /* 0x0000e00a0a173981 */ /* 0x000f28000c1e1900 */
[----:B------:R-:W4:Y:S01]  /*0a70*/  @P4 LDG.E R17, desc[UR10][R10.64+0xfc] ;  /* 0x0000fc0a0a114981 */ /* 0x000f22000c1e1900 */
[----:B------:R-:W-:-:S03]  /*0a80*/  @P6 LOP3.LUT R3, R3, R27, RZ, 0x3c, !PT ;  /* 0x0000001b03036212 */ /* 0x000fc600078e3cff */
        /* <DEDUP_REMOVED lines=28> */
[----:B---3--:R-:W-:-:S03]  /*0c50*/  @P4 LOP3.LUT R5, R5, R24, RZ, 0x3c, !PT ;  /* 0x0000001805054212 */ /* 0x008fc600078e3cff */
[----:B------:R-:W3:Y:S01]  /*0c60*/  @P0 LDG.E R24, desc[UR10][R10.64+0x134] ;  /* 0x0001340a0a180981 */ /* 0x000ee2000c1e1900 */
[----:B------:R-:W-:-:S05]  /*0c70*/  VIADD R15, R15, 0x10 ;  /* 0x000000100f0f7836 */ /* 0x000fca0000000000 */
[----:B------:R-:W-:Y:S02]  /*0c80*/  ISETP.NE.AND P1, PT, R15, 0x20, PT ;  /* 0x000000200f00780c */ /* 0x000fe40003f25270 */
[----:B----4-:R-:W-:Y:S02]  /*0c90*/  @P5 LOP3.LUT R5, R5, R16, RZ, 0x3c, !PT ;  /* 0x0000001005055212 */ /* 0x010fe400078e3cff */
[----:B------:R-:W-:Y:S02]  /*0ca0*/  @P5 LOP3.LUT R7, R7, R18, RZ, 0x3c, !PT ;  /* 0x0000001207075212 */ /* 0x000fe400078e3cff */
[----:B------:R-:W-:Y:S02]  /*0cb0*/  @P5 LOP3.LUT R2, R2, R21, RZ, 0x3c, !PT ;  /* 0x0000001502025212 */ /* 0x000fe400078e3cff */
[----:B------:R-:W-:Y:S02]  /*0cc0*/  @P5 LOP3.LUT R6, R6, R19, RZ, 0x3c, !PT ;  /* 0x0000001306065212 */ /* 0x000fe400078e3cff */
[----:B------:R-:W-:-:S02]  /*0cd0*/  @P0 LOP3.LUT R3, R3, R26, RZ, 0x3c, !PT ;  /* 0x0000001a03030212 */ /* 0x000fc400078e3cff */
[----:B------:R-:W-:Y:S02]  /*0ce0*/  @P6 LOP3.LUT R7, R7, R20, RZ, 0x3c, !PT ;  /* 0x0000001407076212 */ /* 0x000fe400078e3cff */
[----:B------:R-:W-:Y:S02]  /*0cf0*/  @P6 LOP3.LUT R6, R6, R23, RZ, 0x3c, !PT ;  /* 0x0000001706066212 */ /* 0x000fe400078e3cff */
[----:B------:R-:W-:Y:S02]  /*0d00*/  @P6 LOP3.LUT R2, R2, R17, RZ, 0x3c, !PT ;  /* 0x0000001102026212 */ /* 0x000fe400078e3cff */
[----:B------:R-:W-:Y:S02]  /*0d10*/  @P0 LOP3.LUT R6, R6, R25, RZ, 0x3c, !PT ;  /* 0x0000001906060212 */ /* 0x000fe400078e3cff */
[----:B------:R-:W-:Y:S02]  /*0d20*/  @P0 LOP3.LUT R2, R2, R27, RZ, 0x3c, !PT ;  /* 0x0000001b02020212 */ /* 0x000fe400078e3cff */
[----:B--2---:R-:W-:-:S04]  /*0d30*/  @P6 LOP3.LUT R5, R5, R14, RZ, 0x3c, !PT ;  /* 0x0000000e05056212 */ /* 0x004fc800078e3cff */
[----:B------:R-:W-:Y:S02]  /*0d40*/  @P0 LOP3.LUT R5, R5, R22, RZ, 0x3c, !PT ;  /* 0x0000001605050212 */ /* 0x000fe400078e3cff */
[----:B---3--:R-:W-:Y:S01]  /*0d50*/  @P0 LOP3.LUT R7, R7, R24, RZ, 0x3c, !PT ;  /* 0x0000001807070212 */ /* 0x008fe200078e3cff */
[----:B------:R-:W-:Y:S06]  /*0d60*/  @P1 BRA `(.L_x_2) ;  /* 0xfffffff400481947 */ /* 0x000fec000383ffff */
[----:B------:R-:W-:-:S05]  /*0d70*/  VIADD R13, R13, 0x1 ;  /* 0x000000010d0d7836 */ /* 0x000fca0000000000 */
[----:B------:R-:W-:-:S13]  /*0d80*/  ISETP.NE.AND P0, PT, R13, 0x5, PT ;  /* 0x000000050d00780c */ /* 0x000fda0003f05270 */
[----:B------:R-:W-:Y:S05]  /*0d90*/  @P0 BRA `(.L_x_3) ;  /* 0xfffffff400300947 */ /* 0x000fea000383ffff */
[----:B------:R0:W-:Y:S01]  /*0da0*/  STL [R1+0x4], R5 ;  /* 0x0000040501007387 */ /* 0x0001e20000100800 */
[----:B------:R-:W-:-:S03]  /*0db0*/  ULOP3.LUT UR5, UR8, 0x3, URZ, 0xc0, !UPT ;  /* 0x0000000308057892 */ /* 0x000fc6000f8ec0ff */
[----:B------:R0:W-:Y:S01]  /*0dc0*/  STL.64 [R1+0x8], R6 ;  /* 0x0000080601007387 */ /* 0x0001e20000100a00 */
[----:B------:R-:W-:-:S03]  /*0dd0*/  UISETP.NE.U32.AND UP0, UPT, UR5, 0x1, UPT ;  /* 0x000000010500788c */ /* 0x000fc6000bf05070 */
[----:B------:R0:W-:Y:S01]  /*0de0*/  STL.64 [R1+0x10], R2 ;  /* 0x0000100201007387 */ /* 0x0001e20000100a00 */
[----:B------:R-:W-:-:S09]  /*0df0*/  UISETP.NE.AND.EX UP0, UPT, URZ, URZ, UPT, UP0 ;  /* 0x000000ffff00728c */ /* 0x000fd2000bf05300 */
[----:B------:R-:W-:Y:S05]  /*0e00*/  BRA.U !UP0, `(.L_x_1) ;  /* 0x0000001908087547 */ /* 0x000fea000b800000 */
[----:B------:R-:W-:Y:S01]  /*0e10*/  UMOV UR5, URZ ;  /* 0x000000ff00057c82 */ /* 0x000fe20008000000 */
[----:B------:R-:W-:Y:S01]  /*0e20*/  UMOV UR6, URZ ;  /* 0x000000ff00067c82 */ /* 0x000fe20008000000 */
[----:B------:R-:W-:Y:S02]  /*0e30*/  IMAD.MOV.U32 R13, RZ, RZ, RZ ;  /* 0x000000ffff0d7224 */ /* 0x000fe400078e00ff */
[----:B0-----:R-:W-:Y:S02]  /*0e40*/  IMAD.MOV.U32 R5, RZ, RZ, RZ ;  /* 0x000000ffff057224 */ /* 0x001fe400078e00ff */
[----:B------:R-:W-:Y:S02]  /*0e50*/  IMAD.U32 R3, RZ, RZ, UR5 ;  /* 0x00000005ff037e24 */ /* 0x000fe4000f8e00ff */
[----:B------:R-:W-:Y:S02]  /*0e60*/  IMAD.U32 R2, RZ, RZ, UR6 ;  /* 0x00000006ff027e24 */ /* 0x000fe4000f8e00ff */
[----:B------:R-:W-:-:S02]  /*0e70*/  IMAD.U32 R7, RZ, RZ, UR5 ;  /* 0x00000005ff077e24 */ /* 0x000fc4000f8e00ff */
[----:B------:R-:W-:-:S07]  /*0e80*/  IMAD.U32 R6, RZ, RZ, UR6 ;  /* 0x00000006ff067e24 */ /* 0x000fce000f8e00ff */
.L_x_5:
[----:B------:R-:W-:-:S06]  /*0e90*/  IMAD R12, R13, 0x4, R0 ;  /* 0x000000040d0c7824 */ /* 0x000fcc00078e0200 */
[----:B------:R-:W5:Y:S01]  /*0ea0*/  LDL R12, [R12+0x4] ;  /* 0x000004000c0c7983 */ /* 0x000f620000100800 */
[----:B------:R-:W-:-:S07]  /*0eb0*/  IMAD.MOV.U32 R15, RZ, RZ, RZ ;  /* 0x000000ffff0f7224 */ /* 0x000fce00078e00ff */
.L_x_4:
        /* <DEDUP_REMOVED lines=183> */
[----:B------:R-:W-:Y:S05]  /*1a30*/  BRA.U UP0, `(.L_x_1) ;  /* 0x0000000900fc7547 */ /* 0x000fea000b800000 */
[----:B------:R-:W-:Y:S01]  /*1a40*/  UMOV UR5, URZ ;  /* 0x000000ff00057c82 */ /* 0x000fe20008000000 */
[----:B------:R-:W-:Y:S01]  /*1a50*/  UMOV UR6, URZ ;  /* 0x000000ff00067c82 */ /* 0x000fe20008000000 */
[----:B------:R-:W-:Y:S02]  /*1a60*/  IMAD.MOV.U32 R13, RZ, RZ, RZ ;  /* 0x000000ffff0d7224 */ /* 0x000fe400078e00ff */
[----:B-1----:R-:W-:Y:S02]  /*1a70*/  IMAD.MOV.U32 R5, RZ, RZ, RZ ;  /* 0x000000ffff057224 */ /* 0x002fe400078e00ff */
[----:B------:R-:W-:Y:S02]  /*1a80*/  IMAD.U32 R3, RZ, RZ, UR5 ;  /* 0x00000005ff037e24 */ /* 0x000fe4000f8e00ff */
[----:B------:R-:W-:Y:S02]  /*1a90*/  IMAD.U32 R2, RZ, RZ, UR6 ;  /* 0x00000006ff027e24 */ /* 0x000fe4000f8e00ff */
[----:B------:R-:W-:-:S02]  /*1aa0*/  IMAD.U32 R7, RZ, RZ, UR5 ;  /* 0x00000005ff077e24 */ /* 0x000fc4000f8e00ff */
[----:B------:R-:W-:-:S07]  /*1ab0*/  IMAD.U32 R6, RZ, RZ, UR6 ;  /* 0x00000006ff067e24 */ /* 0x000fce000f8e00ff */
.L_x_7:
[----:B------:R-:W-:-:S06]  /*1ac0*/  IMAD R12, R13, 0x4, R0 ;  /* 0x000000040d0c7824 */ /* 0x000fcc00078e0200 */
[----:B------:R-:W5:Y:S01]  /*1ad0*/  LDL R12, [R12+0x4] ;  /* 0x000004000c0c7983 */ /* 0x000f620000100800 */
[----:B------:R-:W-:-:S07]  /*1ae0*/  IMAD.MOV.U32 R15, RZ, RZ, RZ ;  /* 0x000000ffff0f7224 */ /* 0x000fce00078e00ff */
.L_x_6:
        /* <DEDUP_REMOVED lines=177> */
[----:B------:R2:W-:Y:S04]  /*2600*/  STL [R1+0x4], R5 ;  /* 0x0000040501007387 */ /* 0x0005e80000100800 */
[----:B------:R2:W-:Y:S04]  /*2610*/  STL.64 [R1+0x8], R6 ;  /* 0x0000080601007387 */ /* 0x0005e80000100a00 */
[----:B------:R2:W-:Y:S02]  /*2620*/  STL.64 [R1+0x10], R2 ;  /* 0x0000100201007387 */ /* 0x0005e40000100a00 */
.L_x_1:
[----:B------:R-:W-:Y:S01]  /*2630*/  UISETP.GE.U32.AND UP0, UPT, UR8, 0x4, UPT ;  /* 0x000000040800788c */ /* 0x000fe2000bf06070 */
[----:B------:R-:W-:Y:S01]  /*2640*/  VIADD R4, R4, 0x1 ;  /* 0x0000000104047836 */ /* 0x000fe20000000000 */
[----:B------:R-:W-:Y:S02]  /*2650*/  USHF.R.U64 UR5, UR8, 0x2, UR4 ;  /* 0x0000000208057899 */ /* 0x000fe40008001204 */
[----:B------:R-:W-:Y:S02]  /*2660*/  UISETP.GE.U32.AND.EX UP0, UPT, UR4, URZ, UPT, UP0 ;  /* 0x000000ff0400728c */ /* 0x000fe4000bf06100 */
[----:B------:R-:W-:-:S03]  /*2670*/  USHF.R.U32.HI UR6, URZ, 0x2, UR4 ;  /* 0x00000002ff067899 */ /* 0x000fc60008011604 */
[----:B------:R-:W-:-:S04]  /*2680*/  UMOV UR8, UR5 ;  /* 0x0000000500087c82 */ /* 0x000fc80008000000 */
[----:B------:R-:W-:Y:S01]  /*2690*/  UMOV UR4, UR6 ;  /* 0x0000000600047c82 */ /* 0x000fe20008000000 */
[----:B------:R-:W-:Y:S05]  /*26a0*/  BRA.U UP0, `(.L_x_8) ;  /* 0xffffffd900c47547 */ /* 0x000fea000b83ffff */
.L_x_0:
[----:B------:R-:W3:Y:S01]  /*26b0*/  S2R R15, SR_TID.X ;  /* 0x00000000000f7919 */ /* 0x000ee20000002100 */
[----:B------:R-:W-:Y:S01]  /*26c0*/  BSSY.RECONVERGENT B0, `(.L_x_9) ;  /* 0x0000257000007945 */ /* 0x000fe20003800200 */
[----:B---3--:R-:W-:-:S13]  /*26d0*/  ISETP.NE.AND P0, PT, R15, RZ, PT ;  /* 0x000000ff0f00720c */ /* 0x008fda0003f05270 */
[----:B------:R-:W-:Y:S05]  /*26e0*/  @!P0 BRA `(.L_x_10) ;  /* 0x0000002400508947 */ /* 0x000fea0003800000 */
[----:B------:R-:W-:-:S07]  /*26f0*/  CS2R R12, SRZ ;  /* 0x00000000000c7805 */ /* 0x000fce000001ff00 */
.L_x_19:
[----:B-1----:R-:W-:Y:S01]  /*2700*/  LOP3.LUT R4, R15, 0x3, RZ, 0xc0, !PT ;  /* 0x000000030f047812 */ /* 0x002fe200078ec0ff */
[----:B------:R-:W-:Y:S03]  /*2710*/  BSSY.RECONVERGENT B1, `(.L_x_11) ;  /* 0x000024b000017945 */ /* 0x000fe60003800200 */
[----:B------:R-:W-:-:S04]  /*2720*/  ISETP.NE.U32.AND P0, PT, R4, RZ, PT ;  /* 0x000000ff0400720c */ /* 0x000fc80003f05070 */
[----:B------:R-:W-:-:S13]  /*2730*/  ISETP.NE.AND.EX P0, PT, RZ, RZ, PT, P0 ;  /* 0x000000ffff00720c */ /* 0x000fda0003f05300 */
[----:B------:R-:W-:Y:S05]  /*2740*/  @!P0 BRA `(.L_x_12) ;  /* 0x00000024001c8947 */ /* 0x000fea0003800000 */
[----:B------:R-:W1:Y:S01]  /*2750*/  LDC.64 R8, c[0x4][0x8] ;  /* 0x01000200ff087b82 */ /* 0x000e620000000a00 */
[----:B------:R-:W-:Y:S01]  /*2760*/  UMOV UR4, URZ ;  /* 0x000000ff00047c82 */ /* 0x000fe20008000000 */
[----:B------:R-:W-:Y:S01]  /*2770*/  UMOV UR5, URZ ;  /* 0x000000ff00057c82 */ /* 0x000fe20008000000 */
[----:B------:R-:W-:Y:S02]  /*2780*/  IMAD.MOV.U32 R17, RZ, RZ, RZ ;  /* 0x000000ffff117224 */ /* 0x000fe400078e00ff */
[----:B0-2---:R-:W-:Y:S02]  /*2790*/  IMAD.MOV.U32 R5, RZ, RZ, RZ ;  /* 0x000000ffff057224 */ /* 0x005fe400078e00ff */
[----:B------:R-:W-:Y:S02]  /*27a0*/  IMAD.U32 R3, RZ, RZ, UR4 ;  /* 0x00000004ff037e24 */ /* 0x000fe4000f8e00ff */
[----:B------:R-:W-:Y:S02]  /*27b0*/  IMAD.U32 R2, RZ, RZ, UR5 ;  /* 0x00000005ff027e24 */ /* 0x000fe4000f8e00ff */
[----:B------:R-:W-:-:S02]  /*27c0*/  IMAD.U32 R7, RZ, RZ, UR4 ;  /* 0x00000004ff077e24 */ /* 0x000fc4000f8e00ff */
[----:B------:R-:W-:Y:S02]  /*27d0*/  IMAD.U32 R6, RZ, RZ, UR5 ;  /* 0x00000005ff067e24 */ /* 0x000fe4000f8e00ff */
[----:B-1----:R-:W-:-:S07]  /*27e0*/  IMAD.WIDE.U32 R8, R13, 0xc80, R8 ;  /* 0x00000c800d087825 */ /* 0x002fce00078e0008 */
.L_x_14:
[----:B------:R-:W-:-:S06]  /*27f0*/  IMAD R4, R17, 0x4, R0 ;  /* 0x0000000411047824 */ /* 0x000fcc00078e0200 */
[----:B------:R-:W5:Y:S01]  /*2800*/  LDL R4, [R4+0x4] ;  /* 0x0000040004047983 */ /* 0x000f620000100800 */
[----:B------:R-:W-:-:S05]  /*2810*/  UMOV UR4, URZ ;  /* 0x000000ff00047c82 */ /* 0x000fca0008000000 */
.L_x_13:
[----:B-----5:R-:W-:Y:S01]  /*2820*/  SHF.R.U32.HI R22, RZ, UR4, R4 ;  /* 0x00000004ff167c19 */ /* 0x020fe20008011604 */
[----:B------:R-:W-:-:S03]  /*2830*/  IMAD.SHL.U32 R10, R17, 0x20, RZ ;  /* 0x00000020110a7824 */ /* 0x000fc600078e00ff */
[----:B------:R-:W-:Y:S01]  /*2840*/  LOP3.LUT R11, R22, 0x1, RZ, 0xc0, !PT ;  /* 0x00000001160b7812 */ /* 0x000fe200078ec0ff */
[----:B------:R-:W-:-:S03]  /*2850*/  VIADD R10, R10, UR4 ;  /* 0x000000040a0a7c36 */ /* 0x000fc60008000000 */
[----:B------:R-:W-:Y:S01]  /*2860*/  ISETP.NE.U32.AND P0, PT, R11, 0x1, PT ;  /* 0x000000010b00780c */ /* 0x000fe20003f05070 */
[----:B------:R-:W-:-:S03]  /*2870*/  IMAD R11, R10, 0x5, RZ ;  /* 0x000000050a0b7824 */ /* 0x000fc600078e02ff */
[----:B------:R-:W-:Y:S01]  /*2880*/  R2P PR, R22, 0x7e ;  /* 0x0000007e16007804 */ /* 0x000fe20000000000 */
[----:B------:R-:W-:-:S08]  /*2890*/  IMAD.WIDE.U32 R10, R11, 0x4, R8 ;  /* 0x000000040b0a7825 */ /* 0x000fd000078e0008 */
[----:B------:R-:W2:Y:S04]  /*28a0*/  @!P0 LDG.E R20, desc[UR10][R10.64+0x10] ;  /* 0x0000100a0a148981 */ /* 0x000ea8000c1e1900 */
[----:B------:R-:W3:Y:S04]  /*28b0*/  @P1 LDG.E R24, desc[UR10][R10.64+0x24] ;  /* 0x0000240a0a181981 */ /* 0x000ee8000c1e1900 */
[----:B------:R-:W4:Y:S04]  /*28c0*/  @P2 LDG.E R26, desc[UR10][R10.64+0x38] ;  /* 0x0000380a0a1a2981 */ /* 0x000f28000c1e1900 */
[----:B------:R-:W4:Y:S04]  /*28d0*/  @!P0 LDG.E R16, desc[UR10][R10.64] ;  /* 0x0000000a0a108981 */ /* 0x000f28000c1e1900 */
[----:B------:R-:W4:Y:S04]  /*28e0*/  @P3 LDG.E R28, desc[UR10][R10.64+0x4c] ;  /* 0x00004c0a0a1c3981 */ /* 0x000f28000c1e1900 */
[----:B------:R-:W4:Y:S04]  /*28f0*/  @!P0 LDG.E R19, desc[UR10][R10.64+0x4] ;  /* 0x0000040a0a138981 */ /* 0x000f28000c1e1900 */
[----:B------:R-:W4:Y:S04]  /*2900*/  @P4 LDG.E R23, desc[UR10][R10.64+0x60] ;  /* 0x0000600a0a174981 */ /* 0x000f28000c1e1900 */
[----:B------:R-:W4:Y:S04]  /*2910*/  @!P0 LDG.E R18, desc[UR10][R10.64+0x8] ;  /* 0x0000080a0a128981 */ /* 0x000f28000c1e1900 */
[----:B------:R-:W4:Y:S04]  /*2920*/  @!P0 LDG.E R21, desc[UR10][R10.64+0xc] ;  /* 0x00000c0a0a158981 */ /* 0x000f28000c1e1900 */
        /* <DEDUP_REMOVED lines=9> */
[----:B------:R-:W-:-:S03]  /*29c0*/  @!P0 LOP3.LUT R5, R5, R16, RZ, 0x3c, !PT ;  /* 0x0000001005058212 */ /* 0x000fc600078e3cff */
[----:B------:R-:W2:Y:S01]  /*29d0*/  @P1 LDG.E R16, desc[UR10][R10.64+0x14] ;  /* 0x0000140a0a101981 */ /* 0x000ea2000c1e1900 */
[----:B------:R-:W-:Y:S02]  /*29e0*/  @P3 LOP3.LUT R3, R3, R28, RZ, 0x3c, !PT ;  /* 0x0000001c03033212 */ /* 0x000fe400078e3cff */
[----:B------:R-:W-:Y:S02]  /*29f0*/  @!P0 LOP3.LUT R6, R6, R19, RZ, 0x3c, !PT ;  /* 0x0000001306068212 */ /* 0x000fe400078e3cff */
[----:B------:R-:W3:Y:S01]  /*2a00*/  @P1 LDG.E R19, desc[UR10][R10.64+0x18] ;  /* 0x0000180a0a131981 */ /* 0x000ee2000c1e1900 */
[----:B------:R-:W-:-:S03]  /*2a10*/  @P4 LOP3.LUT R3, R3, R23, RZ, 0x3c, !PT ;  /* 0x0000001703034212 */ /* 0x000fc600078e3cff */
[----:B------:R-:W4:Y:S01]  /*2a20*/  @P2 LDG.E R23, desc[UR10][R10.64+0x2c] ;  /* 0x00002c0a0a172981 */ /* 0x000f22000c1e1900 */
[----:B------:R-:W-:-:S03]  /*2a30*/  @!P0 LOP3.LUT R7, R7, R18, RZ, 0x3c, !PT ;  /* 0x0000001207078212 */ /* 0x000fc600078e3cff */
[----:B------:R-:W4:Y:S01]  /*2a40*/  @P1 LDG.E R18, desc[UR10][R10.64+0x1c] ;  /* 0x00001c0a0a121981 */ /* 0x000f22000c1e1900 */
[----:B------:R-:W-:-:S03]  /*2a50*/  @!P0 LOP3.LUT R2, R2, R21, RZ, 0x3c, !PT ;  /* 0x0000001502028212 */ /* 0x000fc600078e3cff */
[----:B------:R-:W4:Y:S01]  /*2a60*/  @P1 LDG.E R21, desc[UR10][R10.64+0x20] ;  /* 0x0000200a0a151981 */ /* 0x000f22000c1e1900 */
[----:B------:R-:W-:-:S03]  /*2a70*/  @P5 LOP3.LUT R3, R3, R14, RZ, 0x3c, !PT ;  /* 0x0000000e03035212 */ /* 0x000fc600078e3cff */
[----:B------:R-:W4:Y:S01]  /*2a80*/  @P3 LDG.E R14, desc[UR10][R10.64+0x3c] ;  /* 0x00003c0a0a0e3981 */ /* 0x000f22000c1e1900 */
[----:B--2---:R-:W-:-:S03]  /*2a90*/  @P1 LOP3.LUT R5, R5, R16, RZ, 0x3c, !PT ;  /* 0x0000001005051212 */ /* 0x004fc600078e3cff */
[----:B------:R-:W2:Y:S01]  /*2aa0*/  @P3 LDG.E R16, desc[UR10][R10.64+0x44] ;  /* 0x0000440a0a103981 */ /* 0x000ea2000c1e1900 */
[----:B------:R-:W-:-:S03]  /*2ab0*/  @P2 LOP3.LUT R5, R5, R20, RZ, 0x3c, !PT ;  /* 0x0000001405052212 */ /* 0x000fc600078e3cff */
        /* <DEDUP_REMOVED lines=11> */
[----:B------:R-:W-:Y:S02]  /*2b70*/  @P2 LOP3.LUT R7, R7, R24, RZ, 0x3c, !PT ;  /* 0x0000001807072212 */ /* 0x000fe400078e3cff */
[----:B------:R-:W-:Y:S01]  /*2b80*/  @P2 LOP3.LUT R2, R2, R25, RZ, 0x3c, !PT ;  /* 0x0000001902022212 */ /* 0x000fe200078e3cff */
[----:B------:R-:W4:Y:S04]  /*2b90*/  @P5 LDG.E R24, desc[UR10][R10.64+0x6c] ;  /* 0x00006c0a0a185981 */ /* 0x000f28000c1e1900 */
[----:B------:R-:W4:Y:S01]  /*2ba0*/  @P4 LDG.E R25, desc[UR10][R10.64+0x5c] ;  /* 0x00005c0a0a194981 */ /* 0x000f22000c1e1900 */
[----:B------:R-:W-:Y:S02]  /*2bb0*/  LOP3.LUT P0, RZ, R22, 0x80, RZ, 0xc0, !PT ;  /* 0x0000008016ff7812 */ /* 0x000fe4000780c0ff */
[----:B--2---:R-:W-:-:S02]  /*2bc0*/  @P3 LOP3.LUT R7, R7, R16, RZ, 0x3c, !PT ;  /* 0x0000001007073212 */ /* 0x004fc400078e3cff */
[----:B------:R-:W2:Y:S01]  /*2bd0*/  @P6 LDG.E R16, desc[UR10][R10.64+0x80] ;  /* 0x0000800a0a106981 */ /* 0x000ea2000c1e1900 */
[----:B---3--:R-:W-:-:S03]  /*2be0*/  @P3 LOP3.LUT R6, R6, R19, RZ, 0x3c, !PT ;  /* 0x0000001306063212 */ /* 0x008fc600078e3cff */
[----:B------:R-:W3:Y:S01]  /*2bf0*/  @P5 LDG.E R19, desc[UR10][R10.64+0x70] ;  /* 0x0000700a0a135981 */ /* 0x000ee2000c1e1900 */
[----:B----4-:R-:W-:-:S03]  /*2c00*/  @P4 LOP3.LUT R6, R6, R23, RZ, 0x3c, !PT ;  /* 0x0000001706064212 */ /* 0x010fc600078e3cff */
[----:B------:R-:W4:Y:S01]  /*2c10*/  @P6 LDG.E R23, desc[UR10][R10.64+0x84] ;  /* 0x0000840a0a176981 */ /* 0x000f22000c1e1900 */
[----:B------:R-:W-:Y:S02]  /*2c20*/  @P4 LOP3.LUT R7, R7, R18, RZ, 0x3c, !PT ;  /* 0x0000001207074212 */ /* 0x000fe400078e3cff */
[----:B------:R-:W-:Y:S01]  /*2c30*/  @P3 LOP3.LUT R2, R2, R21, RZ, 0x3c, !PT ;  /* 0x0000001502023212 */ /* 0x000fe200078e3cff */
[----:B------:R-:W4:Y:S01]  /*2c40*/  @P0 LDG.E R18, desc[UR10][R10.64+0x8c] ;  /* 0x00008c0a0a120981 */ /* 0x000f22000c1e1900 */
[----:B------:R-:W-:-:S03]  /*2c50*/  @P4 LOP3.LUT R5, R5, R14, RZ, 0x3c, !PT ;  /* 0x0000000e05054212 */ /* 0x000fc600078e3cff */
[----:B------:R-:W4:Y:S01]  /*2c60*/  @P6 LDG.E R21, desc[UR10][R10.64+0x7c] ;  /* 0x00007c0a0a156981 */ /* 0x000f22000c1e1900 */
[----:B------:R-:W-:-:S03]  /*2c70*/  @P5 LOP3.LUT R6, R6, R27, RZ, 0x3c, !PT ;  /* 0x0000001b06065212 */ /* 0x000fc600078e3cff */
[----:B------:R-:W4:Y:S01]  /*2c80*/  @P6 LDG.E R14, desc[UR10][R10.64+0x78] ;  /* 0x0000780a0a0e6981 */ /* 0x000f22000c1e1900 */
[----:B------:R-:W-:Y:S02]  /*2c90*/  @P5 LOP3.LUT R5, R5, R20, RZ, 0x3c, !PT ;  /* 0x0000001405055212 */ /* 0x000fe400078e3cff */
[----:B------:R-:W-:Y:S01]  /*2ca0*/  @P4 LOP3.LUT R2, R2, R25, RZ, 0x3c, !PT ;  /* 0x0000001902024212 */ /* 0x000fe200078e3cff */
[----:B------:R-:W4:Y:S01]  /*2cb0*/  @P0 LDG.E R20, desc[UR10][R10.64+0x94] ;  /* 0x0000940a0a140981 */ /* 0x000f22000c1e1900 */
[----:B------:R-:W-:-:S03]  /*2cc0*/  @P5 LOP3.LUT R7, R7, R24, RZ, 0x3c, !PT ;  /* 0x0000001807075212 */ /* 0x000fc600078e3cff */
[----:B------:R-:W4:Y:S04]  /*2cd0*/  @P0 LDG.E R25, desc[UR10][R10.64+0x90] ;  /* 0x0000900a0a190981 */ /* 0x000f28000c1e1900 */
[----:B------:R-:W4:Y:S04]  /*2ce0*/  @P0 LDG.E R27, desc[UR10][R10.64+0x98] ;  /* 0x0000980a0a1b0981 */ /* 0x000f28000c1e1900 */
[----:B------:R-:W4:Y:S01]  /*2cf0*/  @P0 LDG.E R24, desc[UR10][R10.64+0x9c] ;  /* 0x00009c0a0a180981 */ /* 0x000f22000c1e1900 */
[----:B------:R-:W-:Y:S02]  /*2d00*/  @P6 LOP3.LUT R3, R3, R26, RZ, 0x3c, !PT ;  /* 0x0000001a03036212 */ /* 0x000fe400078e3cff */
[----:B--2---:R-:W-:-:S02]  /*2d10*/  @P6 LOP3.LUT R7, R7, R16, RZ, 0x3c, !PT ;  /* 0x0000001007076212 */ /* 0x004fc400078e3cff */
[----:B---3--:R-:W-:-:S04]  /*2d20*/  @P5 LOP3.LUT R2, R2, R19, RZ, 0x3c, !PT ;  /* 0x0000001302025212 */ /* 0x008fc800078e3cff */
[----:B----4-:R-:W-:Y:S02]  /*2d30*/  @P6 LOP3.LUT R2, R2, R23, RZ, 0x3c, !PT ;  /* 0x0000001702026212 */ /* 0x010fe400078e3cff */
[----:B------:R-:W-:Y:S02]  /*2d40*/  @P6 LOP3.LUT R6, R6, R21, RZ, 0x3c, !PT ;  /* 0x0000001506066212 */ /* 0x000fe400078e3cff */
[----:B------:R-:W-:-:S04]  /*2d50*/  @P6 LOP3.LUT R5, R5, R14, RZ, 0x3c, !PT ;  /* 0x0000000e05056212 */ /* 0x000fc800078e3cff */
[----:B------:R-:W-:Y:S02]  /*2d60*/  @P0 LOP3.LUT R5, R5, R18, RZ, 0x3c, !PT ;  /* 0x0000001205050212 */ /* 0x000fe400078e3cff */
[----:B------:R-:W-:Y:S02]  /*2d70*/  @P0 LOP3.LUT R7, R7, R20, RZ, 0x3c, !PT ;  /* 0x0000001407070212 */ /* 0x000fe400078e3cff */
[----:B------:R-:W-:Y:S02]  /*2d80*/  @P0 LOP3.LUT R6, R6, R25, RZ, 0x3c, !PT ;  /* 0x0000001906060212 */ /* 0x000fe400078e3cff */
        /* <DEDUP_REMOVED lines=40> */
[----:B----4-:R-:W-:-:S03]  /*3010*/  @P1 LOP3.LUT R7, R7, R24, RZ, 0x3c, !PT ;  /* 0x0000001807071212 */ /* 0x010fc600078e3cff */
[----:B------:R-:W4:Y:S01]  /*3020*/  @P4 LDG.E R24, desc[UR10][R10.64+0xf0] ;  /* 0x0000f00a0a184981 */ /* 0x000f22000c1e1900 */
[----:B------:R-:W-:-:S03]  /*3030*/  LOP3.LUT P0, RZ, R22, 0x8000, RZ, 0xc0, !PT ;  /* 0x0000800016ff7812 */ /* 0x000fc6000780c0ff */
[----:B------:R-:W4:Y:S01]  /*3040*/  @P3 LDG.E R22, desc[UR10][R10.64+0xe4] ;  /* 0x0000e40a0a163981 */ /* 0x000f22000c1e1900 */
[----:B------:R-:W-:-:S04]  /*3050*/  @P5 LOP3.LUT R3, R3, R28, RZ, 0x3c, !PT ;  /* 0x0000001c03035212 */ /* 0x000fc800078e3cff */
[----:B------:R-:W-:Y:S02]  /*3060*/  @P6 LOP3.LUT R3, R3, R26, RZ, 0x3c, !PT ;  /* 0x0000001a03036212 */ /* 0x000fe400078e3cff */
[----:B------:R-:W-:Y:S01]  /*3070*/  @P2 LOP3.LUT R5, R5, R16, RZ, 0x3c, !PT ;  /* 0x0000001005052212 */ /* 0x000fe200078e3cff */
        /* <DEDUP_REMOVED lines=22> */
[----:B------:R-:W4:Y:S04]  /*31e0*/  @P0 LDG.E R22, desc[UR10][R10.64+0x12c] ;  /* 0x00012c0a0a160981 */ /* 0x000f28000c1e1900 */
[----:B------:R-:W4:Y:S01]  /*31f0*/  @P0 LDG.E R14, desc[UR10][R10.64+0x134] ;  /* 0x0001340a0a0e0981 */ /* 0x000f22000c1e1900 */
[----:B------:R-:W-:Y:S01]  /*3200*/  UIADD3 UR4, UPT, UPT, UR4, 0x10, URZ ;  /* 0x0000001004047890 */ /* 0x000fe2000fffe0ff */
[----:B------:R-:W-:-:S03]  /*3210*/  @P4 LOP3.LUT R7, R7, R26, RZ, 0x3c, !PT ;  /* 0x0000001a07074212 */ /* 0x000fc600078e3cff */
[----:B------:R-:W-:Y:S01]  /*3220*/  UISETP.NE.AND UP0, UPT, UR4, 0x20, UPT ;  /* 0x000000200400788c */ /* 0x000fe2000bf05270 */
[----:B------:R-:W-:Y:S02]  /*3230*/  @P5 LOP3.LUT R7, R7, R16, RZ, 0x3c, !PT ;  /* 0x0000001007075212 */ /* 0x000fe400078e3cff */
[----:B------:R-:W-:Y:S02]  /*3240*/  @P5 LOP3.LUT R6, R6, R19, RZ, 0x3c, !PT ;  /* 0x0000001306065212 */ /* 0x000fe400078e3cff */
[----:B------:R-:W-:Y:S02]  /*3250*/  @P5 LOP3.LUT R2, R2, R23, RZ, 0x3c, !PT ;  /* 0x0000001702025212 */ /* 0x000fe400078e3cff */
[----:B------:R-:W-:Y:S02]  /*3260*/  @P6 LOP3.LUT R6, R6, R25, RZ, 0x3c, !PT ;  /* 0x0000001906066212 */ /* 0x000fe400078e3cff */
[----:B------:R-:W-:Y:S02]  /*3270*/  @P6 LOP3.LUT R2, R2, R21, RZ, 0x3c, !PT ;  /* 0x0000001502026212 */ /* 0x000fe400078e3cff */
[----:B------:R-:W-:-:S02]  /*3280*/  @P0 LOP3.LUT R6, R6, R27, RZ, 0x3c, !PT ;  /* 0x0000001b06060212 */ /* 0x000fc400078e3cff */
[----:B------:R-:W-:Y:S02]  /*3290*/  @P0 LOP3.LUT R2, R2, R29, RZ, 0x3c, !PT ;  /* 0x0000001d02020212 */ /* 0x000fe400078e3cff */
[----:B--2---:R-:W-:Y:S02]  /*32a0*/  @P6 LOP3.LUT R7, R7, R20, RZ, 0x3c, !PT ;  /* 0x0000001407076212 */ /* 0x004fe400078e3cff */
[----:B---3--:R-:W-:Y:S02]  /*32b0*/  @P6 LOP3.LUT R5, R5, R18, RZ, 0x3c, !PT ;  /* 0x0000001205056212 */ /* 0x008fe400078e3cff */
[----:B----4-:R-:W-:Y:S02]  /*32c0*/  @P0 LOP3.LUT R3, R3, R24, RZ, 0x3c, !PT ;  /* 0x0000001803030212 */ /* 0x010fe400078e3cff */
[----:B------:R-:W-:Y:S02]  /*32d0*/  @P0 LOP3.LUT R5, R5, R22, RZ, 0x3c, !PT ;  /* 0x0000001605050212 */ /* 0x000fe400078e3cff */
[----:B------:R-:W-:Y:S01]  /*32e0*/  @P0 LOP3.LUT R7, R7, R14, RZ, 0x3c, !PT ;  /* 0x0000000e07070212 */ /* 0x000fe200078e3cff */
[----:B------:R-:W-:Y:S06]  /*32f0*/  BRA.U UP0, `(.L_x_13) ;  /* 0xfffffff500487547 */ /* 0x000fec000b83ffff */
[----:B------:R-:W-:-:S05]  /*3300*/  VIADD R17, R17, 0x1 ;  /* 0x0000000111117836 */ /* 0x000fca0000000000 */
[----:B------:R-:W-:-:S13]  /*3310*/  ISETP.NE.AND P0, PT, R17, 0x5, PT ;  /* 0x000000051100780c */ /* 0x000fda0003f05270 */
[----:B------:R-:W-:Y:S05]  /*3320*/  @P0 BRA `(.L_x_14) ;  /* 0xfffffff400300947 */ /* 0x000fea000383ffff */
[----:B------:R-:W-:Y:S01]  /*3330*/  LOP3.LUT R4, R15, 0x3, RZ, 0xc0, !PT ;  /* 0x000000030f047812 */ /* 0x000fe200078ec0ff */
[----:B------:R1:W-:Y:S03]  /*3340*/  STL [R1+0x4], R5 ;  /* 0x0000040501007387 */ /* 0x0003e60000100800 */
[----:B------:R-:W-:Y:S01]  /*3350*/  ISETP.NE.U32.AND P0, PT, R4, 0x1, PT ;  /* 0x000000010400780c */ /* 0x000fe20003f05070 */
[----:B------:R1:W-:Y:S03]  /*3360*/  STL.64 [R1+0x8], R6 ;  /* 0x0000080601007387 */ /* 0x0003e60000100a00 */
[----:B------:R-:W-:Y:S01]  /*3370*/  ISETP.NE.AND.EX P0, PT, RZ, RZ, PT, P0 ;  /* 0x000000ffff00720c */ /* 0x000fe20003f05300 */
[----:B------:R1:W-:-:S12]  /*3380*/  STL.64 [R1+0x10], R2 ;  /* 0x0000100201007387 */ /* 0x0003d80000100a00 */
[----:B-1----:R-:W-:Y:S05]  /*3390*/  @!P0 BRA `(.L_x_12) ;  /* 0x0000001800088947 */ /* 0x002fea0003800000 */
[----:B------:R-:W-:Y:S01]  /*33a0*/  UMOV UR4, URZ ;  /* 0x000000ff00047c82 */ /* 0x000fe20008000000 */
[----:B------:R-:W-:Y:S01]  /*33b0*/  UMOV UR5, URZ ;  /* 0x000000ff00057c82 */ /* 0x000fe20008000000 */
[----:B------:R-:W-:Y:S02]  /*33c0*/  IMAD.MOV.U32 R17, RZ, RZ, RZ ;  /* 0x000000ffff117224 */ /* 0x000fe400078e00ff */
[----:B------:R-:W-:Y:S02]  /*33d0*/  IMAD.MOV.U32 R5, RZ, RZ, RZ ;  /* 0x000000ffff057224 */ /* 0x000fe400078e00ff */
[----:B------:R-:W-:Y:S02]  /*33e0*/  IMAD.U32 R3, RZ, RZ, UR4 ;  /* 0x00000004ff037e24 */ /* 0x000fe4000f8e00ff */
[----:B------:R-:W-:Y:S02]  /*33f0*/  IMAD.U32 R2, RZ, RZ, UR5 ;  /* 0x00000005ff027e24 */ /* 0x000fe4000f8e00ff */
[----:B------:R-:W-:-:S02]  /*3400*/  IMAD.U32 R7, RZ, RZ, UR4 ;  /* 0x00000004ff077e24 */ /* 0x000fc4000f8e00ff */
[----:B------:R-:W-:-:S07]  /*3410*/  IMAD.U32 R6, RZ, RZ, UR5 ;  /* 0x00000005ff067e24 */ /* 0x000fce000f8e00ff */
.L_x_16:
[----:B------:R-:W-:-:S06]  /*3420*/  IMAD R4, R17, 0x4, R0 ;  /* 0x0000000411047824 */ /* 0x000fcc00078e0200 */
[----:B------:R-:W5:Y:S01]  /*3430*/  LDL R4, [R4+0x4] ;  /* 0x0000040004047983 */ /* 0x000f620000100800 */
[----:B------:R-:W-:-:S05]  /*3440*/  UMOV UR4, URZ ;  /* 0x000000ff00047c82 */ /* 0x000fca0008000000 */
.L_x_15:
        /* <DEDUP_REMOVED lines=183> */
[----:B-1----:R-:W-:Y:S05]  /*3fc0*/  @P0 BRA `(.L_x_12) ;  /* 0x0000000800fc0947 */ /* 0x002fea0003800000 */
        /* <DEDUP_REMOVED lines=8> */
.L_x_18:
[----:B------:R-:W-:-:S06]  /*4050*/  IMAD R4, R17, 0x4, R0 ;  /* 0x0000000411047824 */ /* 0x000fcc00078e0200 */
[----:B------:R-:W5:Y:S01]  /*4060*/  LDL R4, [R4+0x4] ;  /* 0x0000040004047983 */ /* 0x000f620000100800 */
[----:B------:R-:W-:-:S05]  /*4070*/  UMOV UR4, URZ ;  /* 0x000000ff00047c82 */ /* 0x000fca0008000000 */
.L_x_17:
        /* <DEDUP_REMOVED lines=177> */
[----:B------:R1:W-:Y:S04]  /*4b90*/  STL [R1+0x4], R5 ;  /* 0x0000040501007387 */ /* 0x0003e80000100800 */
[----:B------:R1:W-:Y:S04]  /*4ba0*/  STL.64 [R1+0x8], R6 ;  /* 0x0000080601007387 */ /* 0x0003e80000100a00 */
[----:B------:R1:W-:Y:S02]  /*4bb0*/  STL.64 [R1+0x10], R2 ;  /* 0x0000100201007387 */ /* 0x0003e40000100a00 */
.L_x_12:
[----:B------:R-:W-:Y:S05]  /*4bc0*/  BSYNC.RECONVERGENT B1 ;  /* 0x0000000000017941 */ /* 0x000fea0003800200 */
.L_x_11:
[----:B------:R-:W-:Y:S01]  /*4bd0*/  ISETP.GT.U32.AND P0, PT, R15, 0x3, PT ;  /* 0x000000030f00780c */ /* 0x000fe20003f04070 */
[----:B------:R-:W-:Y:S01]  /*4be0*/  VIADD R13, R13, 0x1 ;  /* 0x000000010d0d7836 */ /* 0x000fe20000000000 */
[--C-:B------:R-:W-:Y:S02]  /*4bf0*/  SHF.R.U64 R15, R15, 0x2, R12.reuse ;  /* 0x000000020f0f7819 */ /* 0x100fe4000000120c */
[----:B------:R-:W-:Y:S02]  /*4c00*/  ISETP.GT.U32.AND.EX P0, PT, R12, RZ, PT, P0 ;  /* 0x000000ff0c00720c */ /* 0x000fe40003f04100 */
[----:B------:R-:W-:-:S11]  /*4c10*/  SHF.R.U32.HI R12, RZ, 0x2, R12 ;  /* 0x00000002ff0c7819 */ /* 0x000fd6000001160c */
[----:B------:R-:W-:Y:S05]  /*4c20*/  @P0 BRA `(.L_x_19) ;  /* 0xffffffd800b40947 */ /* 0x000fea000383ffff */
.L_x_10:
[----:B------:R-:W-:Y:S05]  /*4c30*/  BSYNC.RECONVERGENT B0 ;  /* 0x0000000000007941 */ /* 0x000fea0003800200 */
.L_x_9:
[----:B------:R-:W3:Y:S01]  /*4c40*/  LDCU UR5, c[0x0][0x38c] ;  /* 0x00007180ff0577ac */ /* 0x000ee20008000800 */
[----:B------:R-:W1:Y:S01]  /*4c50*/  LDCU UR4, c[0x0][0x370] ;  /* 0x00006e00ff0477ac */ /* 0x000e620008000800 */
[----:B------:R-:W1:Y:S01]  /*4c60*/  LDC R0, c[0x0][0x360] ;  /* 0x0000d800ff007b82 */ /* 0x000e620000000800 */
[----:B---3--:R-:W-:Y:S01]  /*4c70*/  UISETP.NE.U32.AND UP0, UPT, UR5, URZ, UPT ;  /* 0x000000ff0500728c */ /* 0x008fe2000bf05070 */
[----:B-1----:R-:W-:-:S08]  /*4c80*/  IMAD R4, R0, UR4, RZ ;  /* 0x0000000400047c24 */ /* 0x002fd0000f8e02ff */
[----:B------:R-:W-:Y:S05]  /*4c90*/  BRA.U UP0, `(.L_x_20) ;  /* 0x0000000100587547 */ /* 0x000fea000b800000 */
[----:B------:R-:W1:Y:S01]  /*4ca0*/  I2F.U32.RP R10, R4 ;  /* 0x00000004000a7306 */ /* 0x000e620000209000 */
[----:B------:R-:W3:Y:S01]  /*4cb0*/  LDCU UR4, c[0x0][0x388] ;  /* 0x00007100ff0477ac */ /* 0x000ee20008000800 */
[----:B------:R-:W-:Y:S01]  /*4cc0*/  IMAD.MOV R11, RZ, RZ, -R4 ;  /* 0x000000ffff0b7224 */ /* 0x000fe200078e0a04 */
[----:B------:R-:W-:-:S05]  /*4cd0*/  ISETP.NE.U32.AND P2, PT, R4, RZ, PT ;  /* 0x000000ff0400720c */ /* 0x000fca0003f45070 */
[----:B-1----:R-:W1:Y:S02]  /*4ce0*/  MUFU.RCP R10, R10 ;  /* 0x0000000a000a7308 */ /* 0x002e640000001000 */
[----:B-1----:R-:W-:-:S06]  /*4cf0*/  VIADD R8, R10, 0xffffffe ;  /* 0x0ffffffe0a087836 */ /* 0x002fcc0000000000 */
[----:B------:R1:W4:Y:S02]  /*4d00*/  F2I.FTZ.U32.TRUNC.NTZ R9, R8 ;  /* 0x0000000800097305 */ /* 0x000324000021f000 */
[----:B-1----:R-:W-:Y:S02]  /*4d10*/  IMAD.MOV.U32 R8, RZ, RZ, RZ ;  /* 0x000000ffff087224 */ /* 0x002fe400078e00ff */
[----:B----4-:R-:W-:-:S04]  /*4d20*/  IMAD R11, R11, R9, RZ ;  /* 0x000000090b0b7224 */ /* 0x010fc800078e02ff */
[----:B------:R-:W-:-:S06]  /*4d30*/  IMAD.HI.U32 R9, R9, R11, R8 ;  /* 0x0000000b09097227 */ /* 0x000fcc00078e0008 */
[----:B---3--:R-:W-:-:S04]  /*4d40*/  IMAD.HI.U32 R9, R9, UR4, RZ ;  /* 0x0000000409097c27 */ /* 0x008fc8000f8e00ff */
[----:B------:R-:W-:-:S04]  /*4d50*/  IMAD.MOV R11, RZ, RZ, -R9 ;  /* 0x000000ffff0b7224 */ /* 0x000fc800078e0a09 */
[----:B------:R-:W-:-:S05]  /*4d60*/  IMAD R11, R4, R11, UR4 ;  /* 0x00000004040b7e24 */ /* 0x000fca000f8e020b */
[----:B------:R-:W-:-:S13]  /*4d70*/  ISETP.GE.U32.AND P0, PT, R11, R4, PT ;  /* 0x000000040b00720c */ /* 0x000fda0003f06070 */
[----:B------:R-:W-:Y:S02]  /*4d80*/  @P0 IMAD.IADD R11, R11, 0x1, -R4 ;  /* 0x000000010b0b0824 */ /* 0x000fe400078e0a04 */
[----:B------:R-:W-:-:S03]  /*4d90*/  @P0 VIADD R9, R9, 0x1 ;  /* 0x0000000109090836 */ /* 0x000fc60000000000 */
[----:B------:R-:W-:Y:S01]  /*4da0*/  ISETP.GE.U32.AND P1, PT, R11, R4, PT ;  /* 0x000000040b00720c */ /* 0x000fe20003f26070 */
[----:B------:R-:W-:-:S12]  /*4db0*/  IMAD.MOV.U32 R11, RZ, RZ, RZ ;  /* 0x000000ffff0b7224 */ /* 0x000fd800078e00ff */
[----:B------:R-:W-:Y:S01]  /*4dc0*/  @P1 VIADD R9, R9, 0x1 ;  /* 0x0000000109091836 */ /* 0x000fe20000000000 */
[----:B------:R-:W-:-:S05]  /*4dd0*/  @!P2 LOP3.LUT R9, RZ, R4, RZ, 0x33, !PT ;  /* 0x00000004ff09a212 */ /* 0x000fca00078e33ff */
[----:B------:R-:W-:Y:S01]  /*4de0*/  IMAD.MOV.U32 R10, RZ, RZ, R9 ;  /* 0x000000ffff0a7224 */ /* 0x000fe200078e0009 */
[----:B------:R-:W-:Y:S06]  /*4df0*/  BRA `(.L_x_21) ;  /* 0x0000000000087947 */ /* 0x000fec0003800000 */
.L_x_20:
[----:B------:R-:W-:-:S07]  /*4e00*/  MOV R8, 0x4e20 ;  /* 0x00004e2000087802 */ /* 0x000fce0000000f00 */
[----:B0-2---:R-:W-:Y:S05]  /*4e10*/  CALL.REL.NOINC `($__internal_0_$__cuda_sm20_div_u64) ;  /* 0x0000000800d47944 */ /* 0x005fea0003c00000 */
.L_x_21:
[----:B------:R-:W1:Y:S02]  /*4e20*/  LDCU.64 UR4, c[0x0][0x388] ;  /* 0x00007100ff0477ac */ /* 0x000e640008000a00 */
[----:B-1----:R-:W-:-:S04]  /*4e30*/  ISETP.GT.U32.AND P0, PT, R4, UR4, PT ;  /* 0x0000000404007c0c */ /* 0x002fc8000bf04070 */
[----:B------:R-:W-:-:S13]  /*4e40*/  ISETP.GT.U32.AND.EX P0, PT, RZ, UR5, PT, P0 ;  /* 0x00000005ff007c0c */ /* 0x000fda000bf04100 */
[----:B------:R-:W-:Y:S05]  /*4e50*/  @P0 EXIT ;  /* 0x000000000000094d */ /* 0x000fea0003800000 */
[----:B------:R-:W1:Y:S01]  /*4e60*/  S2R R13, SR_TID.X ;  /* 0x00000000000d7919 */ /* 0x000e620000002100 */
[----:B------:R-:W3:Y:S01]  /*4e70*/  LDC R4, c[0x0][0x390] ;  /* 0x0000e400ff047b82 */ /* 0x000ee20000000800 */
[C---:B------:R-:W-:Y:S01]  /*4e80*/  ISETP.GE.U32.AND P0, PT, R10.reuse, 0x4, PT ;  /* 0x000000040a00780c */ /* 0x040fe20003f06070 */
[----:B------:R-:W-:Y:S01]  /*4e90*/  IMAD.MOV.U32 R17, RZ, RZ, RZ ;  /* 0x000000ffff117224 */ /* 0x000fe200078e00ff */
[----:B------:R-:W-:Y:S01]  /*4ea0*/  ISETP.GT.U32.AND P1, PT, R10, 0x1, PT ;  /* 0x000000010a00780c */ /* 0x000fe20003f24070 */
[----:B------:R-:W-:Y:S01]  /*4eb0*/  IMAD.MOV.U32 R18, RZ, RZ, RZ ;  /* 0x000000ffff127224 */ /* 0x000fe200078e00ff */
[C---:B------:R-:W-:Y:S02]  /*4ec0*/  ISETP.GE.U32.AND.EX P0, PT, R11.reuse, RZ, PT, P0 ;  /* 0x000000ff0b00720c */ /* 0x040fe40003f06100 */
[----:B------:R-:W-:-:S04]  /*4ed0*/  ISETP.GT.U32.AND.EX P1, PT, R11, RZ, PT, P1 ;  /* 0x000000ff0b00720c */ /* 0x000fc80003f24110 */
[----:B------:R-:W-:Y:S02]  /*4ee0*/  SEL R16, R10, 0x1, P1 ;  /* 0x000000010a107807 */ /* 0x000fe40000800000 */
[----:B------:R-:W-:Y:S02]  /*4ef0*/  SEL R20, R11, RZ, P1 ;  /* 0x000000ff0b147207 */ /* 0x000fe40000800000 */
[----:B------:R-:W-:Y:S02]  /*4f00*/  LOP3.LUT R24, R16, 0x3, RZ, 0xc0, !PT ;  /* 0x0000000310187812 */ /* 0x000fe400078ec0ff */
[----:B---3--:R-:W-:-:S05]  /*4f10*/  LOP3.LUT R4, R4, 0xaad26b49, RZ, 0x3c, !PT ;  /* 0xaad26b4904047812 */ /* 0x008fca00078e3cff */
[----:B------:R-:W-:Y:S02]  /*4f20*/  IMAD R4, R4, 0x4182bed5, RZ ;  /* 0x4182bed504047824 */ /* 0x000fe400078e02ff */
[----:B-1----:R-:W-:Y:S02]  /*4f30*/  IMAD R9, R0, UR7, R13 ;  /* 0x0000000700097c24 */ /* 0x002fe4000f8e020d */
[----:B------:R-:W-:Y:S02]  /*4f40*/  VIADD R0, R4, 0xd9f6dc18 ;  /* 0xd9f6dc1804007836 */ /* 0x000fe40000000000 */
[-C--:B------:R-:W-:Y:S02]  /*4f50*/  IMAD R19, R11, R9.reuse, RZ ;  /* 0x000000090b137224 */ /* 0x080fe400078e02ff */
[----:B------:R-:W-:-:S04]  /*4f60*/  IMAD.WIDE.U32 R8, R10, R9, RZ ;  /* 0x000000090a087225 */ /* 0x000fc800078e00ff */
[----:B------:R-:W-:Y:S02]  /*4f70*/  IMAD R0, R13, 0x587c5, R0 ;  /* 0x000587c50d007824 */ /* 0x000fe400078e0200 */
[----:B------:R-:W-:Y:S01]  /*4f80*/  IMAD.IADD R19, R9, 0x1, R19 ;  /* 0x0000000109137824 */ /* 0x000fe200078e0213 */
[----:B------:R-:W-:Y:S06]  /*4f90*/  @!P0 BRA `(.L_x_22) ;  /* 0x0000000400588947 */ /* 0x000fec0003800000 */
[----:B------:R-:W-:Y:S01]  /*4fa0*/  LOP3.LUT R17, R16, 0xfffffffc, RZ, 0xc0, !PT ;  /* 0xfffffffc10117812 */ /* 0x000fe200078ec0ff */
[----:B------:R-:W-:Y:S01]  /*4fb0*/  VIADD R0, R0, 0x260923e8 ;  /* 0x260923e800007836 */ /* 0x000fe20000000000 */
[----:B------:R-:W1:Y:S01]  /*4fc0*/  LDCU.64 UR6, c[0x0][0x380] ;  /* 0x00007000ff0677ac */ /* 0x000e620008000a00 */
[----:B------:R-:W-:Y:S02]  /*4fd0*/  IMAD.MOV.U32 R18, RZ, RZ, R20 ;  /* 0x000000ffff127224 */ /* 0x000fe400078e0014 */
[----:B------:R-:W-:Y:S01]  /*4fe0*/  IMAD.MOV.U32 R21, RZ, RZ, R17 ;  /* 0x000000ffff157224 */ /* 0x000fe200078e0011 */
[----:B------:R-:W-:Y:S01]  /*4ff0*/  UMOV UR4, URZ ;  /* 0x000000ff00047c82 */ /* 0x000fe20008000000 */
[----:B------:R-:W-:-:S05]  /*5000*/  UMOV UR5, URZ ;  /* 0x000000ff00057c82 */ /* 0x000fca0008000000 */
.L_x_23:
[----:B------:R-:W-:Y:S01]  /*5010*/  SHF.R.U32.HI R4, RZ, 0x2, R5 ;  /* 0x00000002ff047819 */ /* 0x000fe20000011605 */
[----:B------:R-:W-:Y:S01]  /*5020*/  IMAD.MOV.U32 R27, RZ, RZ, 0x2f800000 ;  /* 0x2f800000ff1b7424 */ /* 0x000fe200078e00ff */
[----:B------:R-:W-:Y:S02]  /*5030*/  SHF.R.U32.HI R11, RZ, 0x2, R6 ;  /* 0x00000002ff0b7819 */ /* 0x000fe40000011606 */
[----:B------:R-:W-:Y:S01]  /*5040*/  LOP3.LUT R4, R4, R5, RZ, 0x3c, !PT ;  /* 0x0000000504047212 */ /* 0x000fe200078e3cff */
[----:B0-2---:R-:W-:Y:S01]  /*5050*/  IMAD.SHL.U32 R5, R3, 0x10, RZ ;  /* 0x0000001003057824 */ /* 0x005fe200078e00ff */
[----:B------:R-:W-:Y:S02]  /*5060*/  LOP3.LUT R11, R11, R6, RZ, 0x3c, !PT ;  /* 0x000000060b0b7212 */ /* 0x000fe400078e3cff */
[----:B------:R-:W-:Y:S01]  /*5070*/  IADD3 R12, P0, PT, R8, UR4, RZ ;  /* 0x00000004080c7c10 */ /* 0x000fe2000ff1e0ff */
[----:B------:R-:W-:Y:S01]  /*5080*/  IMAD.SHL.U32 R10, R4, 0x2, RZ ;  /* 0x00000002040a7824 */ /* 0x000fe200078e00ff */
[----:B------:R-:W-:Y:S01]  /*5090*/  SHF.R.U32.HI R13, RZ, 0x2, R2 ;  /* 0x00000002ff0d7819 */ /* 0x000fe20000011602 */
[----:B------:R-:W-:Y:S01]  /*50a0*/  UIADD3 UR4, UP0, UPT, UR4, 0x4, URZ ;  /* 0x0000000404047890 */ /* 0x000fe2000ff1e0ff */
[----:B------:R-:W-:-:S02]  /*50b0*/  IADD3.X R15, PT, PT, R19, UR5, RZ, P0, !PT ;  /* 0x00000005130f7c10 */ /* 0x000fc400087fe4ff */
[----:B------:R-:W-:Y:S01]  /*50c0*/  LOP3.LUT R10, R4, R10, R5, 0x96, !PT ;  /* 0x0000000a040a7212 */ /* 0x000fe200078e9605 */
[----:B------:R-:W-:Y:S01]  /*50d0*/  IMAD.SHL.U32 R5, R11, 0x2, RZ ;  /* 0x000000020b057824 */ /* 0x000fe200078e00ff */
[----:B------:R-:W-:Y:S01]  /*50e0*/  LOP3.LUT R13, R13, R2, RZ, 0x3c, !PT ;  /* 0x000000020d0d7212 */ /* 0x000fe200078e3cff */
[----:B------:R-:W-:Y:S01]  /*50f0*/  UIADD3.X UR5, UPT, UPT, URZ, UR5, URZ, UP0, !UPT ;  /* 0x00000005ff057290 */ /* 0x000fe200087fe4ff */
[----:B------:R-:W-:Y:S02]  /*5100*/  LOP3.LUT R6, R10, R3, RZ, 0x3c, !PT ;  /* 0x000000030a067212 */ /* 0x000fe400078e3cff */
[----:B------:R-:W-:-:S03]  /*5110*/  SHF.R.U32.HI R10, RZ, 0x2, R7 ;  /* 0x00000002ff0a7819 */ /* 0x000fc60000011607 */
[----:B------:R-:W-:-:S05]  /*5120*/  IMAD.SHL.U32 R4, R6, 0x10, RZ ;  /* 0x0000001006047824 */ /* 0x000fca00078e00ff */
[----:B------:R-:W-:Y:S02]  /*5130*/  LOP3.LUT R5, R11, R5, R4, 0x96, !PT ;  /* 0x000000050b057212 */ /* 0x000fe400078e9604 */
[----:B------:R-:W-:Y:S01]  /*5140*/  LOP3.LUT R4, R10, R7, RZ, 0x3c, !PT ;  /* 0x000000070a047212 */ /* 0x000fe200078e3cff */
[----:B------:R-:W-:Y:S01]  /*5150*/  IMAD.SHL.U32 R10, R12, 0x4, RZ ;  /* 0x000000040c0a7824 */ /* 0x000fe200078e00ff */
[----:B------:R-:W-:-:S03]  /*5160*/  LOP3.LUT R7, R5, R6, RZ, 0x3c, !PT ;  /* 0x0000000605077212 */ /* 0x000fc600078e3cff */
[----:B------:R-:W-:Y:S02]  /*5170*/  IMAD.SHL.U32 R11, R4, 0x2, RZ ;  /* 0x00000002040b7824 */ /* 0x000fe400078e00ff */
[----:B------:R-:W-:-:S05]  /*5180*/  IMAD.SHL.U32 R5, R7, 0x10, RZ ;  /* 0x0000001007057824 */ /* 0x000fca00078e00ff */
[----:B------:R-:W-:Y:S02]  /*5190*/  LOP3.LUT R4, R4, R11, R5, 0x96, !PT ;  /* 0x0000000b04047212 */ /* 0x000fe400078e9605 */
[----:B------:R-:W-:Y:S02]  /*51a0*/  LOP3.LUT R5, R10, 0xfffffffc, RZ, 0xc0, !PT ;  /* 0xfffffffc0a057812 */ /* 0x000fe400078ec0ff */
[----:B------:R-:W-:Y:S02]  /*51b0*/  LOP3.LUT R2, R4, R7, RZ, 0x3c, !PT ;  /* 0x0000000704027212 */ /* 0x000fe400078e3cff */
[----:B------:R-:W-:Y:S01]  /*51c0*/  SHF.L.U64.HI R11, R12, 0x2, R15 ;  /* 0x000000020c0b7819 */ /* 0x000fe2000001020f */
[----:B------:R-:W-:Y:S01]  /*51d0*/  IMAD.SHL.U32 R15, R13, 0x2, RZ ;  /* 0x000000020d0f7824 */ /* 0x000fe200078e00ff */
[----:B-1----:R-:W-:Y:S01]  /*51e0*/  IADD3 R4, P0, PT, R5, UR6, RZ ;  /* 0x0000000605047c10 */ /* 0x002fe2000ff1e0ff */
[----:B------:R-:W-:Y:S01]  /*51f0*/  IMAD.SHL.U32 R14, R2, 0x10, RZ ;  /* 0x00000010020e7824 */ /* 0x000fe200078e00ff */
[----:B------:R-:W-:-:S02]  /*5200*/  IADD3 R5, PT, PT, R0, -0x26039c23, R6 ;  /* 0xd9fc63dd00057810 */ /* 0x000fc40007ffe006 */
[----:B------:R-:W-:Y:S02]  /*5210*/  LOP3.LUT R22, R11, 0x3, RZ, 0xc0, !PT ;  /* 0x000000030b167812 */ /* 0x000fe400078ec0ff */
[----:B------:R-:W-:Y:S02]  /*5220*/  LOP3.LUT R15, R13, R15, R14, 0x96, !PT ;  /* 0x0000000f0d0f7212 */ /* 0x000fe400078e960e */
[----:B------:R-:W-:Y:S02]  /*5230*/  I2FP.F32.U32 R12, R5 ;  /* 0x00000005000c7245 */ /* 0x000fe40000201000 */
[----:B------:R-:W-:Y:S01]  /*5240*/  IADD3.X R5, PT, PT, R22, UR7, RZ, P0, !PT ;  /* 0x0000000716057c10 */ /* 0x000fe200087fe4ff */
[----:B------:R-:W-:Y:S01]  /*5250*/  IMAD.MOV.U32 R22, RZ, RZ, R3 ;  /* 0x000000ffff167224 */ /* 0x000fe200078e0003 */
[----:B------:R-:W-:Y:S01]  /*5260*/  LOP3.LUT R3, R15, R2, RZ, 0x3c, !PT ;  /* 0x000000020f037212 */ /* 0x000fe200078e3cff */
[----:B------:R-:W-:Y:S01]  /*5270*/  FFMA R13, R12, R27, 1.1641532182693481445e-10 ;  /* 0x2f0000000c0d7423 */ /* 0x000fe2000000001b */
[----:B------:R-:W-:-:S02]  /*5280*/  IADD3 R14, PT, PT, R0, -0x25f88c99, R2 ;  /* 0xda077367000e7810 */ /* 0x000fc40007ffe002 */
[C---:B------:R-:W-:Y:S02]  /*5290*/  IADD3 R15, PT, PT, R0.reuse, -0x25f304d4, R3 ;  /* 0xda0cfb2c000f7810 */ /* 0x040fe40007ffe003 */
[----:B------:R-:W-:Y:S01]  /*52a0*/  I2FP.F32.U32 R14, R14 ;  /* 0x0000000e000e7245 */ /* 0x000fe20000201000 */
[----:B------:R0:W-:Y:S01]  /*52b0*/  STG.E desc[UR10][R4.64], R13 ;  /* 0x0000000d04007986 */ /* 0x0001e2000c10190a */
[C---:B------:R-:W-:Y:S01]  /*52c0*/  IADD3 R12, PT, PT, R0.reuse, -0x25fe145e, R7 ;  /* 0xda01eba2000c7810 */ /* 0x040fe20007ffe007 */
[----:B------:R-:W-:Y:S01]  /*52d0*/  VIADD R0, R0, 0x161f14 ;  /* 0x00161f1400007836 */ /* 0x000fe20000000000 */
[----:B------:R-:W-:Y:S01]  /*52e0*/  I2FP.F32.U32 R26, R15 ;  /* 0x0000000f001a7245 */ /* 0x000fe20000201000 */
[----:B------:R-:W-:Y:S01]  /*52f0*/  FFMA R23, R14, R27, 1.1641532182693481445e-10 ;  /* 0x2f0000000e177423 */ /* 0x000fe2000000001b */
[----:B------:R-:W-:Y:S02]  /*5300*/  IADD3 R28, P0, PT, R10, 0x4, RZ ;  /* 0x000000040a1c7810 */ /* 0x000fe40007f1e0ff */
[----:B------:R-:W-:-:S02]  /*5310*/  I2FP.F32.U32 R12, R12 ;  /* 0x0000000c000c7245 */ /* 0x000fc40000201000 */
[C---:B------:R-:W-:Y:S02]  /*5320*/  IADD3 R15, P1, PT, R10.reuse, 0x8, RZ ;  /* 0x000000080a0f7810 */ /* 0x040fe40007f3e0ff */
[----:B------:R-:W-:Y:S01]  /*5330*/  IADD3 R14, P2, PT, R10, 0xc, RZ ;  /* 0x0000000c0a0e7810 */ /* 0x000fe20007f5e0ff */
[--C-:B0-----:R-:W-:Y:S02]  /*5340*/  IMAD.X R4, RZ, RZ, R11.reuse, P0 ;  /* 0x000000ffff047224 */ /* 0x101fe400000e060b */
[-C--:B------:R-:W-:Y:S01]  /*5350*/  FFMA R25, R12, R27.reuse, 1.1641532182693481445e-10 ;  /* 0x2f0000000c197423 */ /* 0x080fe2000000001b */
[----:B------:R-:W-:Y:S01]  /*5360*/  LOP3.LUT R10, R28, 0xfffffffc, RZ, 0xc0, !PT ;  /* 0xfffffffc1c0a7812 */ /* 0x000fe200078ec0ff */
[--C-:B------:R-:W-:Y:S01]  /*5370*/  IMAD.X R5, RZ, RZ, R11.reuse, P1 ;  /* 0x000000ffff057224 */ /* 0x100fe200008e060b */
[----:B------:R-:W-:Y:S01]  /*5380*/  LOP3.LUT R12, R15, 0xfffffffc, RZ, 0xc0, !PT ;  /* 0xfffffffc0f0c7812 */ /* 0x000fe200078ec0ff */
[----:B------:R-:W-:Y:S01]  /*5390*/  IMAD.X R11, RZ, RZ, R11, P2 ;  /* 0x000000ffff0b7224 */ /* 0x000fe200010e060b */
[----:B------:R-:W-:Y:S01]  /*53a0*/  LOP3.LUT R14, R14, 0xfffffffc, RZ, 0xc0, !PT ;  /* 0xfffffffc0e0e7812 */ /* 0x000fe200078ec0ff */
[----:B------:R-:W-:Y:S01]  /*53b0*/  FFMA R27, R26, R27, 1.1641532182693481445e-10 ;  /* 0x2f0000001a1b7423 */ /* 0x000fe2000000001b */
[----:B------:R-:W-:-:S02]  /*53c0*/  LOP3.LUT R4, R4, 0x3, RZ, 0xc0, !PT ;  /* 0x0000000304047812 */ /* 0x000fc400078ec0ff */
[----:B------:R-:W-:Y:S02]  /*53d0*/  IADD3 R10, P0, PT, R10, UR6, RZ ;  /* 0x000000060a0a7c10 */ /* 0x000fe4000ff1e0ff */
[----:B------:R-:W-:Y:S02]  /*53e0*/  LOP3.LUT R5, R5, 0x3, RZ, 0xc0, !PT ;  /* 0x0000000305057812 */ /* 0x000fe400078ec0ff */
[----:B------:R-:W-:Y:S02]  /*53f0*/  IADD3 R12, P1, PT, R12, UR6, RZ ;  /* 0x000000060c0c7c10 */ /* 0x000fe4000ff3e0ff */
[----:B------:R-:W-:Y:S02]  /*5400*/  LOP3.LUT R15, R11, 0x3, RZ, 0xc0, !PT ;  /* 0x000000030b0f7812 */ /* 0x000fe400078ec0ff */
[----:B------:R-:W-:Y:S02]  /*5410*/  IADD3 R14, P2, PT, R14, UR6, RZ ;  /* 0x000000060e0e7c10 */ /* 0x000fe4000ff5e0ff */
[----:B------:R-:W-:-:S02]  /*5420*/  IADD3.X R11, PT, PT, R4, UR7, RZ, P0, !PT ;  /* 0x00000007040b7c10 */ /* 0x000fc400087fe4ff */
[----:B------:R-:W-:Y:S01]  /*5430*/  IADD3.X R13, PT, PT, R5, UR7, RZ, P1, !PT ;  /* 0x00000007050d7c10 */ /* 0x000fe20008ffe4ff */
[----:B------:R-:W-:Y:S01]  /*5440*/  IMAD.MOV.U32 R5, RZ, RZ, R22 ;  /* 0x000000ffff057224 */ /* 0x000fe200078e0016 */
[----:B------:R-:W-:Y:S01]  /*5450*/  IADD3.X R15, PT, PT, R15, UR7, RZ, P2, !PT ;  /* 0x000000070f0f7c10 */ /* 0x000fe200097fe4ff */
[----:B------:R3:W-:Y:S01]  /*5460*/  STG.E desc[UR10][R10.64], R25 ;  /* 0x000000190a007986 */ /* 0x0007e2000c10190a */
[----:B------:R-:W-:-:S03]  /*5470*/  IADD3 R21, P0, PT, R21, -0x4, RZ ;  /* 0xfffffffc15157810 */ /* 0x000fc60007f1e0ff */
[----:B------:R3:W-:Y:S01]  /*5480*/  STG.E desc[UR10][R12.64], R23 ;  /* 0x000000170c007986 */ /* 0x0007e2000c10190a */
[----:B------:R-:W-:Y:S02]  /*5490*/  IADD3.X R20, PT, PT, R20, -0x1, RZ, P0, !PT ;  /* 0xffffffff14147810 */ /* 0x000fe400007fe4ff */
[----:B------:R-:W-:Y:S01]  /*54a0*/  ISETP.NE.U32.AND P0, PT, R21, RZ, PT ;  /* 0x000000ff1500720c */ /* 0x000fe20003f05070 */
[----:B------:R3:W-:Y:S03]  /*54b0*/  STG.E desc[UR10][R14.64], R27 ;  /* 0x0000001b0e007986 */ /* 0x0007e6000c10190a */
[----:B------:R-:W-:-:S13]  /*54c0*/  ISETP.NE.AND.EX P0, PT, R20, RZ, PT, P0 ;  /* 0x000000ff1400720c */ /* 0x000fda0003f05300 */
[----:B---3--:R-:W-:Y:S05]  /*54d0*/  @P0 BRA `(.L_x_23) ;  /* 0xfffffff800cc0947 */ /* 0x008fea000383ffff */
[----:B------:R-:W-:Y:S02]  /*54e0*/  VIADD R0, R0, 0xd9f6dc18 ;  /* 0xd9f6dc1800007836 */ /* 0x000fe40000000000 */
[----:B------:R-:W-:-:S07]  /*54f0*/  IMAD.MOV.U32 R5, RZ, RZ, R22 ;  /* 0x000000ffff057224 */ /* 0x000fce00078e0016 */
.L_x_22:
[----:B------:R-:W-:-:S04]  /*5500*/  ISETP.NE.U32.AND P0, PT, R24, RZ, PT ;  /* 0x000000ff1800720c */ /* 0x000fc80003f05070 */
[----:B------:R-:W-:-:S13]  /*5510*/  ISETP.NE.AND.EX P0, PT, RZ, RZ, PT, P0 ;  /* 0x000000ffff00720c */ /* 0x000fda0003f05300 */
[----:B------:R-:W-:Y:S05]  /*5520*/  @!P0 EXIT ;  /* 0x000000000000894d */ /* 0x000fea0003800000 */
[----:B------:R-:W-:Y:S02]  /*5530*/  ISETP.NE.U32.AND P0, PT, R24, 0x1, PT ;  /* 0x000000011800780c */ /* 0x000fe40003f05070 */
[----:B------:R-:W-:Y:S02]  /*5540*/  LOP3.LUT R16, R16, 0x1, RZ, 0xc0, !PT ;  /* 0x0000000110107812 */ /* 0x000fe400078ec0ff */
[----:B------:R-:W-:Y:S02]  /*5550*/  ISETP.NE.AND.EX P0, PT, RZ, RZ, PT, P0 ;  /* 0x000000ffff00720c */ /* 0x000fe40003f05300 */
[----:B------:R-:W-:-:S04]  /*5560*/  ISETP.NE.U32.AND P1, PT, R16, 0x1, PT ;  /* 0x000000011000780c */ /* 0x000fc80003f25070 */
[----:B------:R-:W-:-:S07]  /*5570*/  ISETP.NE.U32.AND.EX P1, PT, RZ, RZ, PT, P1 ;  /* 0x000000ffff00720c */ /* 0x000fce0003f25110 */
[----:B------:R-:W-:Y:S06]  /*5580*/  @!P0 BRA `(.L_x_24) ;  /* 0x0000000000a08947 */ /* 0x000fec0003800000 */
[----:B0-2---:R-:W-:Y:S01]  /*5590*/  SHF.R.U32.HI R2, RZ, 0x2, R5 ;  /* 0x00000002ff027819 */ /* 0x005fe20000011605 */
[----:B------:R-:W0:Y:S01]  /*55a0*/  LDCU.64 UR4, c[0x0][0x380] ;  /* 0x00007000ff0477ac */ /* 0x000e220008000a00 */
[----:B------:R-:W-:Y:S01]  /*55b0*/  SHF.R.U32.HI R11, RZ, 0x2, R6 ;  /* 0x00000002ff0b7819 */ /* 0x000fe20000011606 */
[----:B------:R-:W-:Y:S01]  /*55c0*/  IMAD.MOV.U32 R21, RZ, RZ, 0x2f800000 ;  /* 0x2f800000ff157424 */ /* 0x000fe200078e00ff */
[----:B------:R-:W-:Y:S01]  /*55d0*/  LOP3.LUT R2, R2, R5, RZ, 0x3c, !PT ;  /* 0x0000000502027212 */ /* 0x000fe200078e3cff */
[----:B------:R-:W-:Y:S01]  /*55e0*/  IMAD.SHL.U32 R5, R3, 0x10, RZ ;  /* 0x0000001003057824 */ /* 0x000fe200078e00ff */
[----:B------:R-:W-:Y:S02]  /*55f0*/  LOP3.LUT R11, R11, R6, RZ, 0x3c, !PT ;  /* 0x000000060b0b7212 */ /* 0x000fe400078e3cff */
[----:B------:R-:W-:Y:S01]  /*5600*/  IADD3 R10, P0, PT, R17, R8, RZ ;  /* 0x00000008110a7210 */ /* 0x000fe20007f1e0ff */
[----:B------:R-:W-:-:S04]  /*5610*/  IMAD.SHL.U32 R4, R2, 0x2, RZ ;  /* 0x0000000202047824 */ /* 0x000fc800078e00ff */
[----:B------:R-:W-:Y:S01]  /*5620*/  IMAD.X R13, R18, 0x1, R19, P0 ;  /* 0x00000001120d7824 */ /* 0x000fe200000e0613 */
[----:B------:R-:W-:Y:S01]  /*5630*/  LOP3.LUT R4, R2, R4, R5, 0x96, !PT ;  /* 0x0000000402047212 */ /* 0x000fe200078e9605 */
[----:B------:R-:W-:-:S03]  /*5640*/  IMAD.SHL.U32 R12, R10, 0x4, RZ ;  /* 0x000000040a0c7824 */ /* 0x000fc600078e00ff */
[----:B------:R-:W-:Y:S01]  /*5650*/  LOP3.LUT R5, R4, R3, RZ, 0x3c, !PT ;  /* 0x0000000304057212 */ /* 0x000fe200078e3cff */
[----:B------:R-:W-:Y:S01]  /*5660*/  IMAD.SHL.U32 R3, R11, 0x2, RZ ;  /* 0x000000020b037824 */ /* 0x000fe200078e00ff */
[----:B------:R-:W-:Y:S02]  /*5670*/  SHF.L.U64.HI R6, R10, 0x2, R13 ;  /* 0x000000020a067819 */ /* 0x000fe4000001020d */
[C---:B------:R-:W-:Y:S01]  /*5680*/  LOP3.LUT R10, R12.reuse, 0xfffffffc, RZ, 0xc0, !PT ;  /* 0xfffffffc0c0a7812 */ /* 0x040fe200078ec0ff */
[----:B------:R-:W-:Y:S01]  /*5690*/  IMAD.SHL.U32 R2, R5, 0x10, RZ ;  /* 0x0000001005027824 */ /* 0x000fe200078e00ff */
[----:B------:R-:W-:Y:S02]  /*56a0*/  IADD3 R12, P2, PT, R12, 0x4, RZ ;  /* 0x000000040c0c7810 */ /* 0x000fe40007f5e0ff */
[----:B0-----:R-:W-:Y:S02]  /*56b0*/  IADD3 R10, P0, PT, R10, UR4, RZ ;  /* 0x000000040a0a7c10 */ /* 0x001fe4000ff1e0ff */
[----:B------:R-:W-:Y:S01]  /*56c0*/  LOP3.LUT R2, R11, R3, R2, 0x96, !PT ;  /* 0x000000030b027212 */ /* 0x000fe200078e9602 */
[----:B------:R-:W-:Y:S01]  /*56d0*/  IMAD.X R4, RZ, RZ, R6, P2 ;  /* 0x000000ffff047224 */ /* 0x000fe200010e0606 */
[----:B------:R-:W-:-:S02]  /*56e0*/  LOP3.LUT R12, R12, 0xfffffffc, RZ, 0xc0, !PT ;  /* 0xfffffffc0c0c7812 */ /* 0x000fc400078ec0ff */
[----:B------:R-:W-:Y:S02]  /*56f0*/  LOP3.LUT R3, R2, R5, RZ, 0x3c, !PT ;  /* 0x0000000502037212 */ /* 0x000fe400078e3cff */
[C---:B------:R-:W-:Y:S01]  /*5700*/  IADD3 R5, PT, PT, R0.reuse, 0x587c5, R5 ;  /* 0x000587c500057810 */ /* 0x040fe20007ffe005 */
[----:B------:R-:W-:Y:S01]  /*5710*/  VIADD R0, R0, 0xb0f8a ;  /* 0x000b0f8a00007836 */ /* 0x000fe20000000000 */
[----:B------:R-:W-:Y:S02]  /*5720*/  LOP3.LUT R6, R6, 0x3, RZ, 0xc0, !PT ;  /* 0x0000000306067812 */ /* 0x000fe400078ec0ff */
[----:B------:R-:W-:Y:S01]  /*5730*/  I2FP.F32.U32 R5, R5 ;  /* 0x0000000500057245 */ /* 0x000fe20000201000 */
[----:B------:R-:W-:Y:S01]  /*5740*/  IMAD.IADD R2, R3, 0x1, R0 ;  /* 0x0000000103027824 */ /* 0x000fe200078e0200 */
[----:B------:R-:W-:Y:S02]  /*5750*/  IADD3 R12, P2, PT, R12, UR4, RZ ;  /* 0x000000040c0c7c10 */ /* 0x000fe4000ff5e0ff */
[----:B------:R-:W-:Y:S01]  /*5760*/  LOP3.LUT R4, R4, 0x3, RZ, 0xc0, !PT ;  /* 0x0000000304047812 */ /* 0x000fe200078ec0ff */
[----:B------:R-:W-:Y:S01]  /*5770*/  FFMA R15, R5, R21, 1.1641532182693481445e-10 ;  /* 0x2f000000050f7423 */ /* 0x000fe20000000015 */
[----:B------:R-:W-:Y:S01]  /*5780*/  I2FP.F32.U32 R2, R2 ;  /* 0x0000000200027245 */ /* 0x000fe20000201000 */
[----:B------:R-:W-:Y:S01]  /*5790*/  IMAD.MOV.U32 R5, RZ, RZ, R7 ;  /* 0x000000ffff057224 */ /* 0x000fe200078e0007 */
[----:B------:R-:W-:-:S02]  /*57a0*/  IADD3.X R11, PT, PT, R6, UR5, RZ, P0, !PT ;  /* 0x00000005060b7c10 */ /* 0x000fc400087fe4ff */
[----:B------:R-:W-:Y:S01]  /*57b0*/  IADD3.X R13, PT, PT, R4, UR5, RZ, P2, !PT ;  /* 0x00000005040d7c10 */ /* 0x000fe200097fe4ff */
[----:B------:R-:W-:Y:S01]  /*57c0*/  FFMA R21, R2, R21, 1.1641532182693481445e-10 ;  /* 0x2f00000002157423 */ /* 0x000fe20000000015 */
[----:B------:R-:W-:Y:S01]  /*57d0*/  IADD3 R17, P0, PT, R17, 0x2, RZ ;  /* 0x0000000211117810 */ /* 0x000fe20007f1e0ff */
[----:B------:R1:W-:Y:S04]  /*57e0*/  STG.E desc[UR10][R10.64], R15 ;  /* 0x0000000f0a007986 */ /* 0x0003e8000c10190a */
[----:B------:R1:W-:Y:S01]  /*57f0*/  STG.E desc[UR10][R12.64], R21 ;  /* 0x000000150c007986 */ /* 0x0003e2000c10190a */
[----:B------:R-:W-:-:S07]  /*5800*/  IMAD.X R18, RZ, RZ, R18, P0 ;  /* 0x000000ffff127224 */ /* 0x000fce00000e0612 */
.L_x_24:
[----:B------:R-:W-:Y:S05]  /*5810*/  @P1 EXIT ;  /* 0x000000000000194d */ /* 0x000fea0003800000 */
[----:B0-2---:R-:W-:Y:S01]  /*5820*/  SHF.R.U32.HI R2, RZ, 0x2, R5 ;  /* 0x00000002ff027819 */ /* 0x005fe20000011605 */
[----:B------:R-:W0:Y:S01]  /*5830*/  LDCU.64 UR4, c[0x0][0x380] ;  /* 0x00007000ff0477ac */ /* 0x000e220008000a00 */
[----:B------:R-:W-:Y:S02]  /*5840*/  IADD3 R8, P0, PT, R17, R8, RZ ;  /* 0x0000000811087210 */ /* 0x000fe40007f1e0ff */
[----:B------:R-:W-:Y:S01]  /*5850*/  LOP3.LUT R2, R2, R5, RZ, 0x3c, !PT ;  /* 0x0000000502027212 */ /* 0x000fe200078e3cff */
[----:B------:R-:W-:Y:S02]  /*5860*/  IMAD.SHL.U32 R5, R3, 0x10, RZ ;  /* 0x0000001003057824 */ /* 0x000fe400078e00ff */
[----:B------:R-:W-:Y:S02]  /*5870*/  IMAD.X R19, R18, 0x1, R19, P0 ;  /* 0x0000000112137824 */ /* 0x000fe400000e0613 */
[----:B------:R-:W-:-:S05]  /*5880*/  IMAD.SHL.U32 R4, R2, 0x2, RZ ;  /* 0x0000000202047824 */ /* 0x000fca00078e00ff */
[----:B------:R-:W-:Y:S01]  /*5890*/  LOP3.LUT R4, R2, R4, R5, 0x96, !PT ;  /* 0x0000000402047212 */ /* 0x000fe200078e9605 */
[----:B------:R-:W-:Y:S02]  /*58a0*/  IMAD.SHL.U32 R2, R8, 0x4, RZ ;  /* 0x0000000408027824 */ /* 0x000fe400078e00ff */
[----:B------:R-:W-:Y:S01]  /*58b0*/  IMAD.MOV.U32 R5, RZ, RZ, 0x2f800000 ;  /* 0x2f800000ff057424 */ /* 0x000fe200078e00ff */
[----:B------:R-:W-:Y:S02]  /*58c0*/  LOP3.LUT R3, R4, R3, RZ, 0x3c, !PT ;  /* 0x0000000304037212 */ /* 0x000fe400078e3cff */
[----:B------:R-:W-:Y:S02]  /*58d0*/  SHF.L.U64.HI R4, R8, 0x2, R19 ;  /* 0x0000000208047819 */ /* 0x000fe40000010213 */
[----:B------:R-:W-:Y:S02]  /*58e0*/  IADD3 R3, PT, PT, R0, 0x587c5, R3 ;  /* 0x000587c500037810 */ /* 0x000fe40007ffe003 */
[----:B------:R-:W-:-:S02]  /*58f0*/  LOP3.LUT R2, R2, 0xfffffffc, RZ, 0xc0, !PT ;  /* 0xfffffffc02027812 */ /* 0x000fc400078ec0ff */
[----:B------:R-:W-:Y:S02]  /*5900*/  I2FP.F32.U32 R0, R3 ;  /* 0x0000000300007245 */ /* 0x000fe40000201000 */
[----:B------:R-:W-:Y:S02]  /*5910*/  LOP3.LUT R4, R4, 0x3, RZ, 0xc0, !PT ;  /* 0x0000000304047812 */ /* 0x000fe400078ec0ff */
[----:B0-----:R-:W-:Y:S01]  /*5920*/  IADD3 R2, P0, PT, R2, UR4, RZ ;  /* 0x0000000402027c10 */ /* 0x001fe2000ff1e0ff */
[----:B------:R-:W-:-:S03]  /*5930*/  FFMA R5, R0, R5, 1.1641532182693481445e-10 ;  /* 0x2f00000000057423 */ /* 0x000fc60000000005 */
[----:B------:R-:W-:-:S05]  /*5940*/  IADD3.X R3, PT, PT, R4, UR5, RZ, P0, !PT ;  /* 0x0000000504037c10 */ /* 0x000fca00087fe4ff */
[----:B------:R-:W-:Y:S01]  /*5950*/  STG.E desc[UR10][R2.64], R5 ;  /* 0x0000000502007986 */ /* 0x000fe2000c10190a */
[----:B------:R-:W-:Y:S05]  /*5960*/  EXIT ;  /* 0x000000000000794d */ /* 0x000fea0003800000 */
        .weak           $__internal_0_$__cuda_sm20_div_u64
        .type           $__internal_0_$__cuda_sm20_div_u64,@function
        .size           $__internal_0_$__cuda_sm20_div_u64,(.L_x_26 - $__internal_0_$__cuda_sm20_div_u64)
$__internal_0_$__cuda_sm20_div_u64:
[----:B------:R-:W-:Y:S02]  /*5970*/  IMAD.MOV.U32 R14, RZ, RZ, R4 ;  /* 0x000000ffff0e7224 */ /* 0x000fe400078e0004 */
[----:B------:R-:W-:-:S04]  /*5980*/  IMAD.MOV.U32 R15, RZ, RZ, RZ ;  /* 0x000000ffff0f7224 */ /* 0x000fc800078e00ff */
[----:B------:R-:W0:Y:S08]  /*5990*/  I2F.U64.RP R9, R14 ;  /* 0x0000000e00097312 */ /* 0x000e300000309000 */
[----:B0-----:R-:W0:Y:S02]  /*59a0*/  MUFU.RCP R9, R9 ;  /* 0x0000000900097308 */ /* 0x001e240000001000 */
[----:B0-----:R-:W-:-:S06]  /*59b0*/  VIADD R10, R9, 0x1ffffffe ;  /* 0x1ffffffe090a7836 */ /* 0x001fcc0000000000 */
[----:B------:R-:W0:Y:S02]  /*59c0*/  F2I.U64.TRUNC R10, R10 ;  /* 0x0000000a000a7311 */ /* 0x000e24000020d800 */
[----:B0-----:R-:W-:-:S04]  /*59d0*/  IMAD.WIDE.U32 R12, R10, R4, RZ ;  /* 0x000000040a0c7225 */ /* 0x001fc800078e00ff */
[----:B------:R-:W-:Y:S01]  /*59e0*/  IMAD R13, R11, R4, R13 ;  /* 0x000000040b0d7224 */ /* 0x000fe200078e020d */
[----:B------:R-:W-:-:S05]  /*59f0*/  IADD3 R17, P0, PT, RZ, -R12, RZ ;  /* 0x8000000cff117210 */ /* 0x000fca0007f1e0ff */
[----:B------:R-:W-:-:S04]  /*5a00*/  IMAD.HI.U32 R12, R10, R17, RZ ;  /* 0x000000110a0c7227 */ /* 0x000fc800078e00ff */
[----:B------:R-:W-:Y:S02]  /*5a10*/  IMAD.X R19, RZ, RZ, ~R13, P0 ;  /* 0x000000ffff137224 */ /* 0x000fe400000e0e0d */
[----:B------:R-:W-:Y:S02]  /*5a20*/  IMAD.MOV.U32 R13, RZ, RZ, R10 ;  /* 0x000000ffff0d7224 */ /* 0x000fe400078e000a */
[-C--:B------:R-:W-:Y:S02]  /*5a30*/  IMAD R15, R11, R19.reuse, RZ ;  /* 0x000000130b0f7224 */ /* 0x080fe400078e02ff */
[----:B------:R-:W-:-:S04]  /*5a40*/  IMAD.WIDE.U32 R12, P0, R10, R19, R12 ;  /* 0x000000130a0c7225 */ /* 0x000fc8000780000c */
[----:B------:R-:W-:-:S04]  /*5a50*/  IMAD.HI.U32 R9, R11, R19, RZ ;  /* 0x000000130b097227 */ /* 0x000fc800078e00ff */
[----:B------:R-:W-:-:S04]  /*5a60*/  IMAD.HI.U32 R12, P1, R11, R17, R12 ;  /* 0x000000110b0c7227 */ /* 0x000fc8000782000c */
[----:B------:R-:W-:Y:S01]  /*5a70*/  IMAD.X R9, R9, 0x1, R11, P0 ;  /* 0x0000000109097824 */ /* 0x000fe200000e060b */
[----:B------:R-:W-:-:S04]  /*5a80*/  IADD3 R13, P2, PT, R15, R12, RZ ;  /* 0x0000000c0f0d7210 */ /* 0x000fc80007f5e0ff */
[----:B------:R-:W-:Y:S01]  /*5a90*/  IADD3.X R9, PT, PT, RZ, RZ, R9, P2, P1 ;  /* 0x000000ffff097210 */ /* 0x000fe200017e2409 */
[----:B------:R-:W-:-:S04]  /*5aa0*/  IMAD.WIDE.U32 R10, R13, R4, RZ ;  /* 0x000000040d0a7225 */ /* 0x000fc800078e00ff */
[----:B------:R-:W-:Y:S01]  /*5ab0*/  IMAD R14, R9, R4, R11 ;  /* 0x00000004090e7224 */ /* 0x000fe200078e020b */
[----:B------:R-:W-:Y:S02]  /*5ac0*/  IADD3 R15, P0, PT, RZ, -R10, RZ ;  /* 0x8000000aff0f7210 */ /* 0x000fe40007f1e0ff */
[----:B------:R-:W0:Y:S03]  /*5ad0*/  LDC.64 R10, c[0x0][0x388] ;  /* 0x0000e200ff0a7b82 */ /* 0x000e260000000a00 */
[----:B------:R-:W-:-:S04]  /*5ae0*/  IMAD.HI.U32 R12, R13, R15, RZ ;  /* 0x0000000f0d0c7227 */ /* 0x000fc800078e00ff */
[----:B------:R-:W-:-:S04]  /*5af0*/  IMAD.X R14, RZ, RZ, ~R14, P0 ;  /* 0x000000ffff0e7224 */ /* 0x000fc800000e0e0e */
[----:B------:R-:W-:-:S04]  /*5b00*/  IMAD.WIDE.U32 R12, P0, R13, R14, R12 ;  /* 0x0000000e0d0c7225 */ /* 0x000fc8000780000c */
[C---:B------:R-:W-:Y:S02]  /*5b10*/  IMAD R17, R9.reuse, R14, RZ ;  /* 0x0000000e09117224 */ /* 0x040fe400078e02ff */
[----:B------:R-:W-:-:S04]  /*5b20*/  IMAD.HI.U32 R12, P1, R9, R15, R12 ;  /* 0x0000000f090c7227 */ /* 0x000fc8000782000c */
[----:B------:R-:W-:Y:S01]  /*5b30*/  IMAD.HI.U32 R14, R9, R14, RZ ;  /* 0x0000000e090e7227 */ /* 0x000fe200078e00ff */
[----:B------:R-:W-:-:S03]  /*5b40*/  IADD3 R15, P2, PT, R17, R12, RZ ;  /* 0x0000000c110f7210 */ /* 0x000fc60007f5e0ff */
[----:B------:R-:W-:Y:S02]  /*5b50*/  IMAD.X R9, R14, 0x1, R9, P0 ;  /* 0x000000010e097824 */ /* 0x000fe400000e0609 */
[----:B0-----:R-:W-:-:S03]  /*5b60*/  IMAD.HI.U32 R12, R15, R10, RZ ;  /* 0x0000000a0f0c7227 */ /* 0x001fc600078e00ff */
[----:B------:R-:W-:Y:S01]  /*5b70*/  IADD3.X R9, PT, PT, RZ, RZ, R9, P2, P1 ;  /* 0x000000ffff097210 */ /* 0x000fe200017e2409 */
[----:B------:R-:W-:Y:S02]  /*5b80*/  IMAD.MOV.U32 R13, RZ, RZ, RZ ;  /* 0x000000ffff0d7224 */ /* 0x000fe400078e00ff */
[----:B------:R-:W-:-:S04]  /*5b90*/  IMAD.WIDE.U32 R12, R15, R11, R12 ;  /* 0x0000000b0f0c7225 */ /* 0x000fc800078e000c */
[C---:B------:R-:W-:Y:S02]  /*5ba0*/  IMAD R15, R9.reuse, R11, RZ ;  /* 0x0000000b090f7224 */ /* 0x040fe400078e02ff */
[----:B------:R-:W-:-:S04]  /*5bb0*/  IMAD.HI.U32 R12, P0, R9, R10, R12 ;  /* 0x0000000a090c7227 */ /* 0x000fc8000780000c */
[----:B------:R-:W-:Y:S01]  /*5bc0*/  IMAD.HI.U32 R9, R9, R11, RZ ;  /* 0x0000000b09097227 */ /* 0x000fe200078e00ff */
[----:B------:R-:W-:-:S03]  /*5bd0*/  IADD3 R15, P1, PT, R15, R12, RZ ;  /* 0x0000000c0f0f7210 */ /* 0x000fc60007f3e0ff */
[----:B------:R-:W-:Y:S02]  /*5be0*/  IMAD.X R9, RZ, RZ, R9, P0 ;  /* 0x000000ffff097224 */ /* 0x000fe400000e0609 */
[----:B------:R-:W-:-:S04]  /*5bf0*/  IMAD.WIDE.U32 R12, R15, R4, RZ ;  /* 0x000000040f0c7225 */ /* 0x000fc800078e00ff */
[----:B------:R-:W-:Y:S01]  /*5c00*/  IMAD.X R9, RZ, RZ, R9, P1 ;  /* 0x000000ffff097224 */ /* 0x000fe200008e0609 */
[----:B------:R-:W-:Y:S02]  /*5c10*/  IADD3 R17, P0, PT, -R12, R10, RZ ;  /* 0x0000000a0c117210 */ /* 0x000fe40007f1e1ff */
[----:B------:R-:W-:Y:S01]  /*5c20*/  IADD3 R10, P2, PT, R15, 0x1, RZ ;  /* 0x000000010f0a7810 */ /* 0x000fe20007f5e0ff */
[----:B------:R-:W-:-:S04]  /*5c30*/  IMAD R14, R9, R4, R13 ;  /* 0x00000004090e7224 */ /* 0x000fc800078e020d */
[----:B------:R-:W-:Y:S01]  /*5c40*/  IMAD.X R14, R11, 0x1, ~R14, P0 ;  /* 0x000000010b0e7824 */ /* 0x000fe200000e0e0e */
[----:B------:R-:W-:Y:S01]  /*5c50*/  ISETP.GE.U32.AND P0, PT, R17, R4, PT ;  /* 0x000000041100720c */ /* 0x000fe20003f06070 */
[----:B------:R-:W-:Y:S01]  /*5c60*/  IMAD.X R12, RZ, RZ, R9, P2 ;  /* 0x000000ffff0c7224 */ /* 0x000fe200010e0609 */
[----:B------:R-:W-:Y:S02]  /*5c70*/  IADD3 R11, P1, PT, -R4, R17, RZ ;  /* 0x00000011040b7210 */ /* 0x000fe40007f3e1ff */
[C---:B------:R-:W-:Y:S02]  /*5c80*/  ISETP.GE.U32.AND.EX P0, PT, R14.reuse, RZ, PT, P0 ;  /* 0x000000ff0e00720c */ /* 0x040fe40003f06100 */
[----:B------:R-:W-:Y:S02]  /*5c90*/  IADD3.X R13, PT, PT, R14, -0x1, RZ, P1, !PT ;  /* 0xffffffff0e0d7810 */ /* 0x000fe40000ffe4ff */
[----:B------:R-:W-:Y:S02]  /*5ca0*/  SEL R15, R10, R15, P0 ;  /* 0x0000000f0a0f7207 */ /* 0x000fe40000000000 */
[----:B------:R-:W-:-:S02]  /*5cb0*/  SEL R11, R11, R17, P0 ;  /* 0x000000110b0b7207 */ /* 0x000fc40000000000 */
[----:B------:R-:W-:Y:S01]  /*5cc0*/  SEL R12, R12, R9, P0 ;  /* 0x000000090c0c7207 */ /* 0x000fe20000000000 */
[----:B------:R-:W-:Y:S01]  /*5cd0*/  IMAD.MOV.U32 R9, RZ, RZ, 0x0 ;  /* 0x00000000ff097424 */ /* 0x000fe200078e00ff */
[----:B------:R-:W-:Y:S02]  /*5ce0*/  IADD3 R10, P2, PT, R15, 0x1, RZ ;  /* 0x000000010f0a7810 */ /* 0x000fe40007f5e0ff */
[----:B------:R-:W-:Y:S02]  /*5cf0*/  SEL R13, R13, R14, P0 ;  /* 0x0000000e0d0d7207 */ /* 0x000fe40000000000 */
[----:B------:R-:W-:Y:S01]  /*5d00*/  ISETP.GE.U32.AND P0, PT, R11, R4, PT ;  /* 0x000000040b00720c */ /* 0x000fe20003f06070 */
[----:B------:R-:W-:Y:S01]  /*5d10*/  IMAD.X R11, RZ, RZ, R12, P2 ;  /* 0x000000ffff0b7224 */ /* 0x000fe200010e060c */
[----:B------:R-:W-:Y:S02]  /*5d20*/  ISETP.NE.U32.AND P1, PT, R4, RZ, PT ;  /* 0x000000ff0400720c */ /* 0x000fe40003f25070 */
[----:B------:R-:W-:-:S02]  /*5d30*/  ISETP.GE.U32.AND.EX P0, PT, R13, RZ, PT, P0 ;  /* 0x000000ff0d00720c */ /* 0x000fc40003f06100 */
[----:B------:R-:W-:Y:S02]  /*5d40*/  ISETP.NE.AND.EX P1, PT, RZ, RZ, PT, P1 ;  /* 0x000000ffff00720c */ /* 0x000fe40003f25310 */
[----:B------:R-:W-:Y:S02]  /*5d50*/  SEL R10, R10, R15, P0 ;  /* 0x0000000f0a0a7207 */ /* 0x000fe40000000000 */
[----:B------:R-:W-:Y:S02]  /*5d60*/  SEL R11, R11, R12, P0 ;  /* 0x0000000c0b0b7207 */ /* 0x000fe40000000000 */
[----:B------:R-:W-:Y:S02]  /*5d70*/  SEL R10, R10, 0xffffffff, P1 ;  /* 0xffffffff0a0a7807 */ /* 0x000fe40000800000 */
[----:B------:R-:W-:Y:S01]  /*5d80*/  SEL R11, R11, 0xffffffff, P1 ;  /* 0xffffffff0b0b7807 */ /* 0x000fe20000800000 */
[----:B------:R-:W-:Y:S06]  /*5d90*/  RET.REL.NODEC R8 `(_Z11randomArrayPfmj) ;  /* 0xffffffa008987950 */ /* 0x000fec0003c3ffff */
.L_x_25:
[----:B------:R-:W-:-:S00]  /*5da0*/  BRA `(.L_x_25) ;  /* 0xfffffffc00fc7947 */ /* 0x000fc0000383ffff */
[----:B------:R-:W-:-:S00]  /*5db0*/  NOP ;  /* 0x0000000000007918 */ /* 0x000fc00000000000 */
        /* <DEDUP_REMOVED lines=12> */
.L_x_26:


//--------------------- .nv.global.init           --------------------------
	.section	.nv.global.init,"aw",@progbits
	.align	4
.nv.global.init:
	.type		mrg32k3aM1SubSeq,@object
	.size		mrg32k3aM1SubSeq,(mrg32k3aM2SubSeq - mrg32k3aM1SubSeq)
mrg32k3aM1SubSeq:
        /*0000*/ 	.byte	0x0b, 0xcc, 0xee, 0x04, 0x73, 0x29, 0x8b, 0x6f, 0xf6, 0x53, 0x03, 0xf6, 0x23, 0xf6, 0xea, 0xda
        /* <DEDUP_REMOVED lines=125> */
	.type		mrg32k3aM2SubSeq,@object
	.size		mrg32k3aM2SubSeq,(mrg32k3aM1 - mrg32k3aM2SubSeq)
mrg32k3aM2SubSeq:
        /* <DEDUP_REMOVED lines=126> */
	.type		mrg32k3aM1,@object
	.size		mrg32k3aM1,(mrg32k3aM1Seq - mrg32k3aM1)
mrg32k3aM1:
        /* <DEDUP_REMOVED lines=144> */
	.type		mrg32k3aM1Seq,@object
	.size		mrg32k3aM1Seq,(mrg32k3aM2 - mrg32k3aM1Seq)
mrg32k3aM1Seq:
        /* <DEDUP_REMOVED lines=144> */
	.type		mrg32k3aM2,@object
	.size		mrg32k3aM2,(mrg32k3aM2Seq - mrg32k3aM2)
mrg32k3aM2:
        /* <DEDUP_REMOVED lines=144> */
	.type		mrg32k3aM2Seq,@object
	.size		mrg32k3aM2Seq,(precalc_xorwow_matrix - mrg32k3aM2Seq)
mrg32k3aM2Seq:
        /* <DEDUP_REMOVED lines=144> */
	.type		precalc_xorwow_matrix,@object
	.size		precalc_xorwow_matrix,(precalc_xorwow_offset_matrix - precalc_xorwow_matrix)
precalc_xorwow_matrix:
        /* <DEDUP_REMOVED lines=6400> */
	.type		precalc_xorwow_offset_matrix,@object
	.size		precalc_xorwow_offset_matrix,(.L_1 - precalc_xorwow_offset_matrix)
precalc_xorwow_offset_matrix:
        /* <DEDUP_REMOVED lines=6400> */
.L_1:


//--------------------- .nv.shared.reserved.0     --------------------------
	.section	.nv.shared.reserved.0,"aw",@nobits
	.weak		__nv_reservedSMEM_offset_0_alias
	.size		__nv_reservedSMEM_offset_0_alias, 0, 64
	.other		__nv_reservedSMEM_offset_0_alias,@"STO_CUDA_RESERVED_SHARED STV_DEFAULT"
__nv_reservedSMEM_offset_0_alias:
	.zero		0
	.zero		64


//--------------------- .nv.constant0._Z11randomArrayPfmj --------------------------
	.section	.nv.constant0._Z11randomArrayPfmj,"a",@progbits
	.sectionflags	@""
	.align	4
.nv.constant0._Z11randomArrayPfmj:
	.zero		916


//--------------------- SYMBOLS --------------------------

	.type		.nv.reservedSmem.offset0,@object
	.size		.nv.reservedSmem.offset0,0x4
